	.target	sm_90a

	.elftype	@"ET_EXEC"


//--------------------- .note.nv.tkinfo           --------------------------
	.section	.note.nv.tkinfo,"",@"SHT_NOTE"
	.sectionflags	@"SHF_NOTE_NV_TKINFO"
	.tkinfo
        /*0018*/ 	.word	0x00000002
        /*0030*/ 	.string	""
        /*0030*/ 	.string	"ptxas"
        /*0030*/ 	.string	"Cuda compilation tools, release 13.0, V13.0.88"
        /*0030*/ 	.string	"Build cuda_13.0.r13.0/compiler.36424714_0"
        /*0030*/ 	.string	"-arch sm_90a -m 64 "



//--------------------- .note.nv.cuinfo           --------------------------
	.section	.note.nv.cuinfo,"",@"SHT_NOTE"
	.sectionflags	@"SHF_NOTE_NV_CUINFO"
        /*0018*/ 	.short	0x0002
        /*001a*/ 	.short	0x005a
        /*001c*/ 	.short	0x0082
	.zero		2


//--------------------- .nv.info                  --------------------------
	.section	.nv.info,"",@"SHT_CUDA_INFO"
	.align	4


	//----- nvinfo : EIATTR_REGCOUNT
	.align		4
        /*0000*/ 	.byte	0x04, 0x2f
        /*0002*/ 	.short	(.L_12 - .L_11)
	.align		4
.L_11:
        /*0004*/ 	.word	index@(_ZN7cutlass13device_kernelINS_4gemm6kernel13GemmUniversalIN4cute5tupleIJiiiiEEENS1_10collective13CollectiveMmaINS1_37MainloopSm90TmaGmmaWarpSpecializedFP8ILi11ENS5_IJNS4_1CILi1EEENSA_ILi2EEESB_EEENS1_35KernelTmaWarpSpecializedCooperativeEEENS5_IJNSA_ILi256EEENSA_ILi64EEESH_EEENS_12float_e4m3_tENS5_IJlSB_lEEESJ_SK_NS4_8TiledMMAINS4_8MMA_AtomIJNS4_4SM904GMMA30MMA_64x64x32_F32E4M3E4M3_SS_TNILNSO_7ScaleInE1ELSQ_1EEEEEENS4_6LayoutINS5_IJSC_SB_SB_EEENS5_IJSB_NSA_ILi0EEESV_EEEEENS5_IJNS4_10UnderscoreESY_SY_EEEEENS4_23SM90_TMA_LOAD_MULTICASTENS4_14ComposedLayoutINS4_7SwizzleILi2ELi4ELi3EEENS4_18smem_ptr_flag_bitsILi8EEENST_INS5_IJNSA_ILi8EEESH_EEENS5_IJSH_SB_EEEEEEEvNS4_8identityENS4_13SM90_TMA_LOADES1B_vS1C_EENS_8epilogue10collective6detail29Sm90TmaWarpSpecializedAdapterINS1G_15DefaultEpilogueISJ_SK_SK_NS1F_6thread17LinearCombinationISJ_Li1EffLNS1K_9ScaleType4KindE0ELNS_15FloatRoundStyleE2ESJ_EENS1_15EpilogueDefaultEEEEEvvEEEEvNT_6ParamsE)
        /*0008*/ 	.word	0x000000a8


	//----- nvinfo : EIATTR_FRAME_SIZE
	.align		4
.L_12:
        /*000c*/ 	.byte	0x04, 0x11
        /*000e*/ 	.short	(.L_14 - .L_13)
	.align		4
.L_13:
        /*0010*/ 	.word	index@(_ZN7cutlass13device_kernelINS_4gemm6kernel13GemmUniversalIN4cute5tupleIJiiiiEEENS1_10collective13CollectiveMmaINS1_37MainloopSm90TmaGmmaWarpSpecializedFP8ILi11ENS5_IJNS4_1CILi1EEENSA_ILi2EEESB_EEENS1_35KernelTmaWarpSpecializedCooperativeEEENS5_IJNSA_ILi256EEENSA_ILi64EEESH_EEENS_12float_e4m3_tENS5_IJlSB_lEEESJ_SK_NS4_8TiledMMAINS4_8MMA_AtomIJNS4_4SM904GMMA30MMA_64x64x32_F32E4M3E4M3_SS_TNILNSO_7ScaleInE1ELSQ_1EEEEEENS4_6LayoutINS5_IJSC_SB_SB_EEENS5_IJSB_NSA_ILi0EEESV_EEEEENS5_IJNS4_10UnderscoreESY_SY_EEEEENS4_23SM90_TMA_LOAD_MULTICASTENS4_14ComposedLayoutINS4_7SwizzleILi2ELi4ELi3EEENS4_18smem_ptr_flag_bitsILi8EEENST_INS5_IJNSA_ILi8EEESH_EEENS5_IJSH_SB_EEEEEEEvNS4_8identityENS4_13SM90_TMA_LOADES1B_vS1C_EENS_8epilogue10collective6detail29Sm90TmaWarpSpecializedAdapterINS1G_15DefaultEpilogueISJ_SK_SK_NS1F_6thread17LinearCombinationISJ_Li1EffLNS1K_9ScaleType4KindE0ELNS_15FloatRoundStyleE2ESJ_EENS1_15EpilogueDefaultEEEEEvvEEEEvNT_6ParamsE)
        /*0014*/ 	.word	0x00000000


	//----- nvinfo : EIATTR_MIN_STACK_SIZE
	.align		4
.L_14:
        /*0018*/ 	.byte	0x04, 0x12
        /*001a*/ 	.short	(.L_16 - .L_15)
	.align		4
.L_15:
        /*001c*/ 	.word	index@(_ZN7cutlass13device_kernelINS_4gemm6kernel13GemmUniversalIN4cute5tupleIJiiiiEEENS1_10collective13CollectiveMmaINS1_37MainloopSm90TmaGmmaWarpSpecializedFP8ILi11ENS5_IJNS4_1CILi1EEENSA_ILi2EEESB_EEENS1_35KernelTmaWarpSpecializedCooperativeEEENS5_IJNSA_ILi256EEENSA_ILi64EEESH_EEENS_12float_e4m3_tENS5_IJlSB_lEEESJ_SK_NS4_8TiledMMAINS4_8MMA_AtomIJNS4_4SM904GMMA30MMA_64x64x32_F32E4M3E4M3_SS_TNILNSO_7ScaleInE1ELSQ_1EEEEEENS4_6LayoutINS5_IJSC_SB_SB_EEENS5_IJSB_NSA_ILi0EEESV_EEEEENS5_IJNS4_10UnderscoreESY_SY_EEEEENS4_23SM90_TMA_LOAD_MULTICASTENS4_14ComposedLayoutINS4_7SwizzleILi2ELi4ELi3EEENS4_18smem_ptr_flag_bitsILi8EEENST_INS5_IJNSA_ILi8EEESH_EEENS5_IJSH_SB_EEEEEEEvNS4_8identityENS4_13SM90_TMA_LOADES1B_vS1C_EENS_8epilogue10collective6detail29Sm90TmaWarpSpecializedAdapterINS1G_15DefaultEpilogueISJ_SK_SK_NS1F_6thread17LinearCombinationISJ_Li1EffLNS1K_9ScaleType4KindE0ELNS_15FloatRoundStyleE2ESJ_EENS1_15EpilogueDefaultEEEEEvvEEEEvNT_6ParamsE)
        /*0020*/ 	.word	0x00000000
.L_16:


//--------------------- .nv.compat                --------------------------
	.section	.nv.compat,"",@"SHT_CUDA_COMPAT_INFO"
	.align	4
        /*0000*/ 	.byte	0x02, 0x09, 0x01, 0x00, 0x02, 0x02, 0x04, 0x00, 0x02, 0x05, 0x05, 0x00, 0x03, 0x07, 0x01, 0x01
        /*0010*/ 	.byte	0x02, 0x03, 0x01, 0x00, 0x02, 0x06, 0x01, 0x00, 0x04, 0x0b, 0x08, 0x00, 0x00, 0x00, 0x00, 0x00
        /*0020*/ 	.byte	0x00, 0x00, 0x00, 0x00


//--------------------- .nv.info._ZN7cutlass13device_kernelINS_4gemm6kernel13GemmUniversalIN4cute5tupleIJiiiiEEENS1_10collective13CollectiveMmaINS1_37MainloopSm90TmaGmmaWarpSpecializedFP8ILi11ENS5_IJNS4_1CILi1EEENSA_ILi2EEESB_EEENS1_35KernelTmaWarpSpecializedCooperativeEEENS5_IJNSA_ILi256EEENSA_ILi64EEESH_EEENS_12float_e4m3_tENS5_IJlSB_lEEESJ_SK_NS4_8TiledMMAINS4_8MMA_AtomIJNS4_4SM904GMMA30MMA_64x64x32_F32E4M3E4M3_SS_TNILNSO_7ScaleInE1ELSQ_1EEEEEENS4_6LayoutINS5_IJSC_SB_SB_EEENS5_IJSB_NSA_ILi0EEESV_EEEEENS5_IJNS4_10UnderscoreESY_SY_EEEEENS4_23SM90_TMA_LOAD_MULTICASTENS4_14ComposedLayoutINS4_7SwizzleILi2ELi4ELi3EEENS4_18smem_ptr_flag_bitsILi8EEENST_INS5_IJNSA_ILi8EEESH_EEENS5_IJSH_SB_EEEEEEEvNS4_8identityENS4_13SM90_TMA_LOADES1B_vS1C_EENS_8epilogue10collective6detail29Sm90TmaWarpSpecializedAdapterINS1G_15DefaultEpilogueISJ_SK_SK_NS1F_6thread17LinearCombinationISJ_Li1EffLNS1K_9ScaleType4KindE0ELNS_15FloatRoundStyleE2ESJ_EENS1_15EpilogueDefaultEEEEEvvEEEEvNT_6ParamsE --------------------------
	.section	.nv.info._ZN7cutlass13device_kernelINS_4gemm6kernel13GemmUniversalIN4cute5tupleIJiiiiEEENS1_10collective13CollectiveMmaINS1_37MainloopSm90TmaGmmaWarpSpecializedFP8ILi11ENS5_IJNS4_1CILi1EEENSA_ILi2EEESB_EEENS1_35KernelTmaWarpSpecializedCooperativeEEENS5_IJNSA_ILi256EEENSA_ILi64EEESH_EEENS_12float_e4m3_tENS5_IJlSB_lEEESJ_SK_NS4_8TiledMMAINS4_8MMA_AtomIJNS4_4SM904GMMA30MMA_64x64x32_F32E4M3E4M3_SS_TNILNSO_7ScaleInE1ELSQ_1EEEEEENS4_6LayoutINS5_IJSC_SB_SB_EEENS5_IJSB_NSA_ILi0EEESV_EEEEENS5_IJNS4_10UnderscoreESY_SY_EEEEENS4_23SM90_TMA_LOAD_MULTICASTENS4_14ComposedLayoutINS4_7SwizzleILi2ELi4ELi3EEENS4_18smem_ptr_flag_bitsILi8EEENST_INS5_IJNSA_ILi8EEESH_EEENS5_IJSH_SB_EEEEEEEvNS4_8identityENS4_13SM90_TMA_LOADES1B_vS1C_EENS_8epilogue10collective6detail29Sm90TmaWarpSpecializedAdapterINS1G_15DefaultEpilogueISJ_SK_SK_NS1F_6thread17LinearCombinationISJ_Li1EffLNS1K_9ScaleType4KindE0ELNS_15FloatRoundStyleE2ESJ_EENS1_15EpilogueDefaultEEEEEvvEEEEvNT_6ParamsE,"",@"SHT_CUDA_INFO"
	.sectionflags	@""
	.align	4


	//----- nvinfo : EIATTR_CUDA_API_VERSION
	.align		4
        /*0000*/ 	.byte	0x04, 0x37
        /*0002*/ 	.short	(.L_18 - .L_17)
.L_17:
        /*0004*/ 	.word	0x00000082


	//----- nvinfo : EIATTR_KPARAM_INFO
	.align		4
.L_18:
        /*0008*/ 	.byte	0x04, 0x17
        /*000a*/ 	.short	(.L_20 - .L_19)
.L_19:
        /*000c*/ 	.word	0x00000000
        /*0010*/ 	.short	0x0000
        /*0012*/ 	.short	0x0070
        /*0014*/ 	.byte	0x00, 0xf0, 0x01, 0x10


	//----- nvinfo : EIATTR_SPARSE_MMA_MASK
	.align		4
.L_20:
        /*0018*/ 	.byte	0x03, 0x50
        /*001a*/ 	.short	0x0000


	//----- nvinfo : EIATTR_MAXREG_COUNT
	.align		4
        /*001c*/ 	.byte	0x03, 0x1b
        /*001e*/ 	.short	0x00a8


	//----- nvinfo : EIATTR_NUM_BARRIERS
	.align		4
        /*0020*/ 	.byte	0x02, 0x4c
        /*0022*/ 	.byte	0x01
	.zero		1


	//----- nvinfo : EIATTR_MERCURY_ISA_VERSION
	.align		4
        /*0024*/ 	.byte	0x03, 0x5f
        /*0026*/ 	.short	0x0101


	//----- nvinfo : EIATTR_INT_WARP_WIDE_INSTR_OFFSETS
	.align		4
        /*0028*/ 	.byte	0x04, 0x31
        /*002a*/ 	.short	(.L_22 - .L_21)


	//   ....[0]....
.L_21:
        /*002c*/ 	.word	0x00000550


	//   ....[1]....
        /*0030*/ 	.word	0x00000570


	//   ....[2]....
        /*0034*/ 	.word	0x00000740


	//----- nvinfo : EIATTR_COOP_GROUP_MASK_REGIDS
	.align		4
.L_22:
        /*0038*/ 	.byte	0x04, 0x29
        /*003a*/ 	.short	(.L_24 - .L_23)


	//   ....[0]....
.L_23:
        /*003c*/ 	.word	0xffffffff


	//   ....[1]....
        /*0040*/ 	.word	0xffffffff


	//   ....[2]....
        /*0044*/ 	.word	0xffffffff


	//   ....[3]....
        /*0048*/ 	.word	0xffffffff


	//   ....[4]....
        /*004c*/ 	.word	0xffffffff


	//   ....[5]....
        /*0050*/ 	.word	0xffffffff


	//----- nvinfo : EIATTR_COOP_GROUP_INSTR_OFFSETS
	.align		4
.L_24:
        /*0054*/ 	.byte	0x04, 0x28
        /*0056*/ 	.short	(.L_26 - .L_25)


	//   ....[0]....
.L_25:
        /*0058*/ 	.word	0x00000060


	//   ....[1]....
        /*005c*/ 	.word	0x00000070


	//   ....[2]....
        /*0060*/ 	.word	0x00000130


	//   ....[3]....
        /*0064*/ 	.word	0x000003d0


	//   ....[4]....
        /*0068*/ 	.word	0x00000880


	//   ....[5]....
        /*006c*/ 	.word	0x00001300


	//----- nvinfo : EIATTR_REG_RECONFIG
	.align		4
.L_26:
        /*0070*/ 	.byte	0x01, 0x54
	.zero		2


	//----- nvinfo : EIATTR_MBARRIER_INSTR_OFFSETS
	.align		4
        /*0074*/ 	.byte	0x04, 0x39
        /*0076*/ 	.short	(.L_28 - .L_27)


	//   ....[0]....
.L_27:
        /*0078*/ 	.word	0x00000250
        /*007c*/ 	.word	0x000000ff
        /*0080*/ 	.word	0x00000000
        /*0084*/ 	.short	0x0100
        /*0086*/ 	.byte	0x08
	.zero		1


	//   ....[1]....
        /*0088*/ 	.word	0x00000260
        /*008c*/ 	.word	0x000000ff
        /*0090*/ 	.word	0x00000058
        /*0094*/ 	.short	0x0100
        /*0096*/ 	.byte	0x08
	.zero		1


	//   ....[2]....
        /*0098*/ 	.word	0x00000270
        /*009c*/ 	.word	0x000000ff
        /*00a0*/ 	.word	0x00000008
        /*00a4*/ 	.short	0x0100
        /*00a6*/ 	.byte	0x08
	.zero		1


	//   ....[3]....
        /*00a8*/ 	.word	0x00000280
        /*00ac*/ 	.word	0x000000ff
        /*00b0*/ 	.word	0x00000060
        /*00b4*/ 	.short	0x0100
        /*00b6*/ 	.byte	0x08
	.zero		1


	//   ....[4]....
        /*00b8*/ 	.word	0x00000290
        /*00bc*/ 	.word	0x000000ff
        /*00c0*/ 	.word	0x00000010
        /*00c4*/ 	.short	0x0100
        /*00c6*/ 	.byte	0x08
	.zero		1


	//   ....[5]....
        /*00c8*/ 	.word	0x000002a0
        /*00cc*/ 	.word	0x000000ff
        /*00d0*/ 	.word	0x00000068
        /*00d4*/ 	.short	0x0100
        /*00d6*/ 	.byte	0x08
	.zero		1


	//   ....[6]....
        /*00d8*/ 	.word	0x000002b0
        /*00dc*/ 	.word	0x000000ff
        /*00e0*/ 	.word	0x00000018
        /*00e4*/ 	.short	0x0100
        /*00e6*/ 	.byte	0x08
	.zero		1


	//   ....[7]....
        /*00e8*/ 	.word	0x000002c0
        /*00ec*/ 	.word	0x000000ff
        /*00f0*/ 	.word	0x00000070
        /*00f4*/ 	.short	0x0100
        /*00f6*/ 	.byte	0x08
	.zero		1


	//   ....[8]....
        /*00f8*/ 	.word	0x000002d0
        /*00fc*/ 	.word	0x000000ff
        /*0100*/ 	.word	0x00000020
        /*0104*/ 	.short	0x0100
        /*0106*/ 	.byte	0x08
	.zero		1


	//   ....[9]....
        /*0108*/ 	.word	0x000002e0
        /*010c*/ 	.word	0x000000ff
        /*0110*/ 	.word	0x00000078
        /*0114*/ 	.short	0x0100
        /*0116*/ 	.byte	0x08
	.zero		1


	//   ....[10]....
        /*0118*/ 	.word	0x000002f0
        /*011c*/ 	.word	0x000000ff
        /*0120*/ 	.word	0x00000028
        /*0124*/ 	.short	0x0100
        /*0126*/ 	.byte	0x08
	.zero		1


	//   ....[11]....
        /*0128*/ 	.word	0x00000300
        /*012c*/ 	.word	0x000000ff
        /*0130*/ 	.word	0x00000080
        /*0134*/ 	.short	0x0100
        /*0136*/ 	.byte	0x08
	.zero		1


	//   ....[12]....
        /*0138*/ 	.word	0x00000310
        /*013c*/ 	.word	0x000000ff
        /*0140*/ 	.word	0x00000030
        /*0144*/ 	.short	0x0100
        /*0146*/ 	.byte	0x08
	.zero		1


	//   ....[13]....
        /*0148*/ 	.word	0x00000320
        /*014c*/ 	.word	0x000000ff
        /*0150*/ 	.word	0x00000088
        /*0154*/ 	.short	0x0100
        /*0156*/ 	.byte	0x08
	.zero		1


	//   ....[14]....
        /*0158*/ 	.word	0x00000330
        /*015c*/ 	.word	0x000000ff
        /*0160*/ 	.word	0x00000038
        /*0164*/ 	.short	0x0100
        /*0166*/ 	.byte	0x08
	.zero		1


	//   ....[15]....
        /*0168*/ 	.word	0x00000340
        /*016c*/ 	.word	0x000000ff
        /*0170*/ 	.word	0x00000090
        /*0174*/ 	.short	0x0100
        /*0176*/ 	.byte	0x08
	.zero		1


	//   ....[16]....
        /*0178*/ 	.word	0x00000350
        /*017c*/ 	.word	0x000000ff
        /*0180*/ 	.word	0x00000040
        /*0184*/ 	.short	0x0100
        /*0186*/ 	.byte	0x08
	.zero		1


	//   ....[17]....
        /*0188*/ 	.word	0x00000360
        /*018c*/ 	.word	0x000000ff
        /*0190*/ 	.word	0x00000098
        /*0194*/ 	.short	0x0100
        /*0196*/ 	.byte	0x08
	.zero		1


	//   ....[18]....
        /*0198*/ 	.word	0x00000370
        /*019c*/ 	.word	0x000000ff
        /*01a0*/ 	.word	0x00000048
        /*01a4*/ 	.short	0x0100
        /*01a6*/ 	.byte	0x08
	.zero		1


	//   ....[19]....
        /*01a8*/ 	.word	0x00000380
        /*01ac*/ 	.word	0x000000ff
        /*01b0*/ 	.word	0x000000a0
        /*01b4*/ 	.short	0x0100
        /*01b6*/ 	.byte	0x08
	.zero		1


	//   ....[20]....
        /*01b8*/ 	.word	0x00000390
        /*01bc*/ 	.word	0x000000ff
        /*01c0*/ 	.word	0x00000050
        /*01c4*/ 	.short	0x0100
        /*01c6*/ 	.byte	0x08
	.zero		1


	//   ....[21]....
        /*01c8*/ 	.word	0x000003a0
        /*01cc*/ 	.word	0x000000ff
        /*01d0*/ 	.word	0x000000a8
        /*01d4*/ 	.short	0x0100
        /*01d6*/ 	.byte	0x08
	.zero		1


	//   ....[22]....
        /*01d8*/ 	.word	0x000007e0
        /*01dc*/ 	.word	0x000000ff
        /*01e0*/ 	.word	0x000000c0
        /*01e4*/ 	.short	0x0100
        /*01e6*/ 	.byte	0x06
	.zero		1


	//   ....[23]....
        /*01e8*/ 	.word	0x00000830
        /*01ec*/ 	.word	0x000000ff
        /*01f0*/ 	.word	0x000000c8
        /*01f4*/ 	.short	0x0100
        /*01f6*/ 	.byte	0x06
	.zero		1


	//   ....[24]....
        /*01f8*/ 	.word	0x00001820
        /*01fc*/ 	.word	0x000000ff
        /*0200*/ 	.word	0x00000000
        /*0204*/ 	.short	0x010a
        /*0206*/ 	.byte	0x06
	.zero		1


	//   ....[25]....
        /*0208*/ 	.word	0x00001860
        /*020c*/ 	.word	0x000000ff
        /*0210*/ 	.word	0x00000000
        /*0214*/ 	.short	0x010a
        /*0216*/ 	.byte	0x06
	.zero		1


	//   ....[26]....
        /*0218*/ 	.word	0x00002220
        /*021c*/ 	.word	0x000000ff
        /*0220*/ 	.word	0x00000000
        /*0224*/ 	.short	0x010a
        /*0226*/ 	.byte	0x0c
	.zero		1


	//   ....[27]....
        /*0228*/ 	.word	0x00002260
        /*022c*/ 	.word	0x000000ff
        /*0230*/ 	.word	0x00000000
        /*0234*/ 	.short	0x010a
        /*0236*/ 	.byte	0x0c
	.zero		1


	//   ....[28]....
        /*0238*/ 	.word	0x00002930
        /*023c*/ 	.word	0x0000000e
        /*0240*/ 	.word	0x00000000
        /*0244*/ 	.short	0x0101
        /*0246*/ 	.byte	0x3f
	.zero		1


	//   ....[29]....
        /*0248*/ 	.word	0x00002fb0
        /*024c*/ 	.word	0x0000000b
        /*0250*/ 	.word	0x00000000
        /*0254*/ 	.short	0x0101
        /*0256*/ 	.byte	0x3f
	.zero		1


	//   ....[30]....
        /*0258*/ 	.word	0x00008a30
        /*025c*/ 	.word	0x00000012
        /*0260*/ 	.word	0x00000058
        /*0264*/ 	.short	0x010a
        /*0266*/ 	.byte	0x3f
	.zero		1


	//   ....[31]....
        /*0268*/ 	.word	0x00008db0
        /*026c*/ 	.word	0x00000008
        /*0270*/ 	.word	0x000000c8
        /*0274*/ 	.short	0x0101
        /*0276*/ 	.byte	0x3f
	.zero		1


	//   ....[32]....
        /*0278*/ 	.word	0x000094d0
        /*027c*/ 	.word	0x00000006
        /*0280*/ 	.word	0x00000000
        /*0284*/ 	.short	0x010a
        /*0286*/ 	.byte	0x3f
	.zero		1


	//   ....[33]....
        /*0288*/ 	.word	0x00009550
        /*028c*/ 	.word	0x00000007
        /*0290*/ 	.word	0x00000000
        /*0294*/ 	.short	0x010a
        /*0296*/ 	.byte	0x3f
	.zero		1


	//   ....[34]....
        /*0298*/ 	.word	0x000095e0
        /*029c*/ 	.word	0x00000006
        /*02a0*/ 	.word	0x00000000
        /*02a4*/ 	.short	0x010a
        /*02a6*/ 	.byte	0x3f
	.zero		1


	//   ....[35]....
        /*02a8*/ 	.word	0x00009670
        /*02ac*/ 	.word	0x00000009
        /*02b0*/ 	.word	0x00000000
        /*02b4*/ 	.short	0x010a
        /*02b6*/ 	.byte	0x3f
	.zero		1


	//   ....[36]....
        /*02b8*/ 	.word	0x00009700
        /*02bc*/ 	.word	0x00000006
        /*02c0*/ 	.word	0x00000000
        /*02c4*/ 	.short	0x010a
        /*02c6*/ 	.byte	0x3f
	.zero		1


	//   ....[37]....
        /*02c8*/ 	.word	0x00009790
        /*02cc*/ 	.word	0x00000009
        /*02d0*/ 	.word	0x00000000
        /*02d4*/ 	.short	0x010a
        /*02d6*/ 	.byte	0x3f
	.zero		1


	//   ....[38]....
        /*02d8*/ 	.word	0x00009820
        /*02dc*/ 	.word	0x00000006
        /*02e0*/ 	.word	0x00000000
        /*02e4*/ 	.short	0x010a
        /*02e6*/ 	.byte	0x3f
	.zero		1


	//   ....[39]....
        /*02e8*/ 	.word	0x000098b0
        /*02ec*/ 	.word	0x00000009
        /*02f0*/ 	.word	0x00000000
        /*02f4*/ 	.short	0x010a
        /*02f6*/ 	.byte	0x3f
	.zero		1


	//   ....[40]....
        /*02f8*/ 	.word	0x00009940
        /*02fc*/ 	.word	0x0000000a
        /*0300*/ 	.word	0x00000000
        /*0304*/ 	.short	0x010a
        /*0306*/ 	.byte	0x3f
	.zero		1


	//   ....[41]....
        /*0308*/ 	.word	0x000099d0
        /*030c*/ 	.word	0x0000000b
        /*0310*/ 	.word	0x00000000
        /*0314*/ 	.short	0x010a
        /*0316*/ 	.byte	0x3f
	.zero		1


	//   ....[42]....
        /*0318*/ 	.word	0x00009a60
        /*031c*/ 	.word	0x00000003
        /*0320*/ 	.word	0x00000000
        /*0324*/ 	.short	0x010a
        /*0326*/ 	.byte	0x3f
	.zero		1


	//   ....[43]....
        /*0328*/ 	.word	0x00009ad0
        /*032c*/ 	.word	0x0000000c
        /*0330*/ 	.word	0x00000000
        /*0334*/ 	.short	0x010a
        /*0336*/ 	.byte	0x3f
	.zero		1


	//   ....[44]....
        /*0338*/ 	.word	0x00009b30
        /*033c*/ 	.word	0x0000000e
        /*0340*/ 	.word	0x00000000
        /*0344*/ 	.short	0x010a
        /*0346*/ 	.byte	0x3f
	.zero		1


	//   ....[45]....
        /*0348*/ 	.word	0x00009c00
        /*034c*/ 	.word	0x00000012
        /*0350*/ 	.word	0x00000058
        /*0354*/ 	.short	0x010a
        /*0356*/ 	.byte	0x3f
	.zero		1


	//   ....[46]....
        /*0358*/ 	.word	0x00009cd0
        /*035c*/ 	.word	0x00000006
        /*0360*/ 	.word	0x00000000
        /*0364*/ 	.short	0x010a
        /*0366*/ 	.byte	0x3f
	.zero		1


	//   ....[47]....
        /*0368*/ 	.word	0x00009d20
        /*036c*/ 	.word	0x00000007
        /*0370*/ 	.word	0x00000000
        /*0374*/ 	.short	0x010a
        /*0376*/ 	.byte	0x3f
	.zero		1


	//   ....[48]....
        /*0378*/ 	.word	0x00009d70
        /*037c*/ 	.word	0x00000006
        /*0380*/ 	.word	0x00000000
        /*0384*/ 	.short	0x010a
        /*0386*/ 	.byte	0x3f
	.zero		1


	//   ....[49]....
        /*0388*/ 	.word	0x00009dc0
        /*038c*/ 	.word	0x00000009
        /*0390*/ 	.word	0x00000000
        /*0394*/ 	.short	0x010a
        /*0396*/ 	.byte	0x3f
	.zero		1


	//   ....[50]....
        /*0398*/ 	.word	0x00009e10
        /*039c*/ 	.word	0x00000006
        /*03a0*/ 	.word	0x00000000
        /*03a4*/ 	.short	0x010a
        /*03a6*/ 	.byte	0x3f
	.zero		1


	//   ....[51]....
        /*03a8*/ 	.word	0x00009e60
        /*03ac*/ 	.word	0x00000009
        /*03b0*/ 	.word	0x00000000
        /*03b4*/ 	.short	0x010a
        /*03b6*/ 	.byte	0x3f
	.zero		1


	//   ....[52]....
        /*03b8*/ 	.word	0x00009eb0
        /*03bc*/ 	.word	0x00000006
        /*03c0*/ 	.word	0x00000000
        /*03c4*/ 	.short	0x010a
        /*03c6*/ 	.byte	0x3f
	.zero		1


	//   ....[53]....
        /*03c8*/ 	.word	0x00009f00
        /*03cc*/ 	.word	0x00000009
        /*03d0*/ 	.word	0x00000000
        /*03d4*/ 	.short	0x010a
        /*03d6*/ 	.byte	0x3f
	.zero		1


	//   ....[54]....
        /*03d8*/ 	.word	0x00009f50
        /*03dc*/ 	.word	0x0000000a
        /*03e0*/ 	.word	0x00000000
        /*03e4*/ 	.short	0x010a
        /*03e6*/ 	.byte	0x3f
	.zero		1


	//   ....[55]....
        /*03e8*/ 	.word	0x00009fa0
        /*03ec*/ 	.word	0x0000000b
        /*03f0*/ 	.word	0x00000000
        /*03f4*/ 	.short	0x010a
        /*03f6*/ 	.byte	0x3f
	.zero		1


	//----- nvinfo : EIATTR_NUM_MBARRIERS
	.align		4
.L_28:
        /*03f8*/ 	.byte	0x03, 0x38
        /*03fa*/ 	.short	0x0018


	//----- nvinfo : EIATTR_EXIT_INSTR_OFFSETS
	.align		4
        /*03fc*/ 	.byte	0x04, 0x1c
        /*03fe*/ 	.short	(.L_30 - .L_29)


	//   ....[0]....
.L_29:
        /*0400*/ 	.word	0x000009e0


	//   ....[1]....
        /*0404*/ 	.word	0x000011d0


	//   ....[2]....
        /*0408*/ 	.word	0x00008150


	//   ....[3]....
        /*040c*/ 	.word	0x000086b0


	//   ....[4]....
        /*0410*/ 	.word	0x00009ab0


	//----- nvinfo : EIATTR_MAX_THREADS
	.align		4
.L_30:
        /*0414*/ 	.byte	0x04, 0x05
        /*0416*/ 	.short	(.L_32 - .L_31)
.L_31:
        /*0418*/ 	.word	0x00000180
        /*041c*/ 	.word	0x00000001
        /*0420*/ 	.word	0x00000001


	//----- nvinfo : EIATTR_CRS_STACK_SIZE
	.align		4
.L_32:
        /*0424*/ 	.byte	0x04, 0x1e
        /*0426*/ 	.short	(.L_34 - .L_33)
.L_33:
        /*0428*/ 	.word	0x00000000


	//----- nvinfo : EIATTR_CBANK_PARAM_SIZE
	.align		4
.L_34:
        /*042c*/ 	.byte	0x03, 0x19
        /*042e*/ 	.short	0x0470


	//----- nvinfo : EIATTR_PARAM_CBANK
	.align		4
        /*0430*/ 	.byte	0x04, 0x0a
        /*0432*/ 	.short	(.L_36 - .L_35)
	.align		4
.L_35:
        /*0434*/ 	.word	index@(.nv.constant0._ZN7cutlass13device_kernelINS_4gemm6kernel13GemmUniversalIN4cute5tupleIJiiiiEEENS1_10collective13CollectiveMmaINS1_37MainloopSm90TmaGmmaWarpSpecializedFP8ILi11ENS5_IJNS4_1CILi1EEENSA_ILi2EEESB_EEENS1_35KernelTmaWarpSpecializedCooperativeEEENS5_IJNSA_ILi256EEENSA_ILi64EEESH_EEENS_12float_e4m3_tENS5_IJlSB_lEEESJ_SK_NS4_8TiledMMAINS4_8MMA_AtomIJNS4_4SM904GMMA30MMA_64x64x32_F32E4M3E4M3_SS_TNILNSO_7ScaleInE1ELSQ_1EEEEEENS4_6LayoutINS5_IJSC_SB_SB_EEENS5_IJSB_NSA_ILi0EEESV_EEEEENS5_IJNS4_10UnderscoreESY_SY_EEEEENS4_23SM90_TMA_LOAD_MULTICASTENS4_14ComposedLayoutINS4_7SwizzleILi2ELi4ELi3EEENS4_18smem_ptr_flag_bitsILi8EEENST_INS5_IJNSA_ILi8EEESH_EEENS5_IJSH_SB_EEEEEEEvNS4_8identityENS4_13SM90_TMA_LOADES1B_vS1C_EENS_8epilogue10collective6detail29Sm90TmaWarpSpecializedAdapterINS1G_15DefaultEpilogueISJ_SK_SK_NS1F_6thread17LinearCombinationISJ_Li1EffLNS1K_9ScaleType4KindE0ELNS_15FloatRoundStyleE2ESJ_EENS1_15EpilogueDefaultEEEEEvvEEEEvNT_6ParamsE)
        /*0438*/ 	.short	0x0210
        /*043a*/ 	.short	0x0470


	//----- nvinfo : EIATTR_SW_WAR
	.align		4
.L_36:
        /*043c*/ 	.byte	0x04, 0x36
        /*043e*/ 	.short	(.L_38 - .L_37)
.L_37:
        /*0440*/ 	.word	0x00000008
.L_38:


//--------------------- .nv.callgraph             --------------------------
	.section	.nv.callgraph,"",@"SHT_CUDA_CALLGRAPH"
	.align	4
	.sectionentsize	8
	.align		4
        /*0000*/ 	.word	0x00000000
	.align		4
        /*0004*/ 	.word	0xffffffff
	.align		4
        /*0008*/ 	.word	0x00000000
	.align		4
        /*000c*/ 	.word	0xfffffffe
	.align		4
        /*0010*/ 	.word	0x00000000
	.align		4
        /*0014*/ 	.word	0xfffffffd
	.align		4
        /*0018*/ 	.word	0x00000000
	.align		4
        /*001c*/ 	.word	0xfffffffc


//--------------------- .nv.constant4             --------------------------
	.section	.nv.constant4,"a",@progbits
	.align	8
	.align		8
.nv.constant4:
        /*0000*/ 	.dword	_ZN40_INTERNAL_b2e2c920_4_k_cu_250299b2_251754cuda3std3__45__cpo5beginE
	.align		8
        /*0008*/ 	.dword	_ZN40_INTERNAL_b2e2c920_4_k_cu_250299b2_251754cuda3std3__45__cpo3endE
	.align		8
        /*0010*/ 	.dword	_ZN40_INTERNAL_b2e2c920_4_k_cu_250299b2_251754cuda3std3__45__cpo6cbeginE
	.align		8
        /*0018*/ 	.dword	_ZN40_INTERNAL_b2e2c920_4_k_cu_250299b2_251754cuda3std3__45__cpo4cendE
	.align		8
        /*0020*/ 	.dword	_ZN40_INTERNAL_b2e2c920_4_k_cu_250299b2_251754cuda3std3__442_GLOBAL__N__b2e2c920_4_k_cu_250299b2_251756ignoreE
	.align		8
        /*0028*/ 	.dword	_ZN40_INTERNAL_b2e2c920_4_k_cu_250299b2_251754cuda3std3__419piecewise_constructE
	.align		8
        /*0030*/ 	.dword	_ZN40_INTERNAL_b2e2c920_4_k_cu_250299b2_251754cuda3std3__48in_placeE
	.align		8
        /*0038*/ 	.dword	_ZN40_INTERNAL_b2e2c920_4_k_cu_250299b2_251754cuda3std6ranges3__45__cpo4swapE
	.align		8
        /*0040*/ 	.dword	_ZN40_INTERNAL_b2e2c920_4_k_cu_250299b2_251754cuda3std6ranges3__45__cpo9iter_moveE
	.align		8
        /*0048*/ 	.dword	_ZN40_INTERNAL_b2e2c920_4_k_cu_250299b2_251754cute7productE
	.align		8
        /*0050*/ 	.dword	_ZN40_INTERNAL_b2e2c920_4_k_cu_250299b2_251754cute1_E


//--------------------- .text._ZN7cutlass13device_kernelINS_4gemm6kernel13GemmUniversalIN4cute5tupleIJiiiiEEENS1_10collective13CollectiveMmaINS1_37MainloopSm90TmaGmmaWarpSpecializedFP8ILi11ENS5_IJNS4_1CILi1EEENSA_ILi2EEESB_EEENS1_35KernelTmaWarpSpecializedCooperativeEEENS5_IJNSA_ILi256EEENSA_ILi64EEESH_EEENS_12float_e4m3_tENS5_IJlSB_lEEESJ_SK_NS4_8TiledMMAINS4_8MMA_AtomIJNS4_4SM904GMMA30MMA_64x64x32_F32E4M3E4M3_SS_TNILNSO_7ScaleInE1ELSQ_1EEEEEENS4_6LayoutINS5_IJSC_SB_SB_EEENS5_IJSB_NSA_ILi0EEESV_EEEEENS5_IJNS4_10UnderscoreESY_SY_EEEEENS4_23SM90_TMA_LOAD_MULTICASTENS4_14ComposedLayoutINS4_7SwizzleILi2ELi4ELi3EEENS4_18smem_ptr_flag_bitsILi8EEENST_INS5_IJNSA_ILi8EEESH_EEENS5_IJSH_SB_EEEEEEEvNS4_8identityENS4_13SM90_TMA_LOADES1B_vS1C_EENS_8epilogue10collective6detail29Sm90TmaWarpSpecializedAdapterINS1G_15DefaultEpilogueISJ_SK_SK_NS1F_6thread17LinearCombinationISJ_Li1EffLNS1K_9ScaleType4KindE0ELNS_15FloatRoundStyleE2ESJ_EENS1_15EpilogueDefaultEEEEEvvEEEEvNT_6ParamsE --------------------------
	.section	.text._ZN7cutlass13device_kernelINS_4gemm6kernel13GemmUniversalIN4cute5tupleIJiiiiEEENS1_10collective13CollectiveMmaINS1_37MainloopSm90TmaGmmaWarpSpecializedFP8ILi11ENS5_IJNS4_1CILi1EEENSA_ILi2EEESB_EEENS1_35KernelTmaWarpSpecializedCooperativeEEENS5_IJNSA_ILi256EEENSA_ILi64EEESH_EEENS_12float_e4m3_tENS5_IJlSB_lEEESJ_SK_NS4_8TiledMMAINS4_8MMA_AtomIJNS4_4SM904GMMA30MMA_64x64x32_F32E4M3E4M3_SS_TNILNSO_7ScaleInE1ELSQ_1EEEEEENS4_6LayoutINS5_IJSC_SB_SB_EEENS5_IJSB_NSA_ILi0EEESV_EEEEENS5_IJNS4_10UnderscoreESY_SY_EEEEENS4_23SM90_TMA_LOAD_MULTICASTENS4_14ComposedLayoutINS4_7SwizzleILi2ELi4ELi3EEENS4_18smem_ptr_flag_bitsILi8EEENST_INS5_IJNSA_ILi8EEESH_EEENS5_IJSH_SB_EEEEEEEvNS4_8identityENS4_13SM90_TMA_LOADES1B_vS1C_EENS_8epilogue10collective6detail29Sm90TmaWarpSpecializedAdapterINS1G_15DefaultEpilogueISJ_SK_SK_NS1F_6thread17LinearCombinationISJ_Li1EffLNS1K_9ScaleType4KindE0ELNS_15FloatRoundStyleE2ESJ_EENS1_15EpilogueDefaultEEEEEvvEEEEvNT_6ParamsE,"ax",@progbits
	.align	128
.text._ZN7cutlass13device_kernelINS_4gemm6kernel13GemmUniversalIN4cute5tupleIJiiiiEEENS1_10collective13CollectiveMmaINS1_37MainloopSm90TmaGmmaWarpSpecializedFP8ILi11ENS5_IJNS4_1CILi1EEENSA_ILi2EEESB_EEENS1_35KernelTmaWarpSpecializedCooperativeEEENS5_IJNSA_ILi256EEENSA_ILi64EEESH_EEENS_12float_e4m3_tENS5_IJlSB_lEEESJ_SK_NS4_8TiledMMAINS4_8MMA_AtomIJNS4_4SM904GMMA30MMA_64x64x32_F32E4M3E4M3_SS_TNILNSO_7ScaleInE1ELSQ_1EEEEEENS4_6LayoutINS5_IJSC_SB_SB_EEENS5_IJSB_NSA_ILi0EEESV_EEEEENS5_IJNS4_10UnderscoreESY_SY_EEEEENS4_23SM90_TMA_LOAD_MULTICASTENS4_14ComposedLayoutINS4_7SwizzleILi2ELi4ELi3EEENS4_18smem_ptr_flag_bitsILi8EEENST_INS5_IJNSA_ILi8EEESH_EEENS5_IJSH_SB_EEEEEEEvNS4_8identityENS4_13SM90_TMA_LOADES1B_vS1C_EENS_8epilogue10collective6detail29Sm90TmaWarpSpecializedAdapterINS1G_15DefaultEpilogueISJ_SK_SK_NS1F_6thread17LinearCombinationISJ_Li1EffLNS1K_9ScaleType4KindE0ELNS_15FloatRoundStyleE2ESJ_EENS1_15EpilogueDefaultEEEEEvvEEEEvNT_6ParamsE:
        .type           _ZN7cutlass13device_kernelINS_4gemm6kernel13GemmUniversalIN4cute5tupleIJiiiiEEENS1_10collective13CollectiveMmaINS1_37MainloopSm90TmaGmmaWarpSpecializedFP8ILi11ENS5_IJNS4_1CILi1EEENSA_ILi2EEESB_EEENS1_35KernelTmaWarpSpecializedCooperativeEEENS5_IJNSA_ILi256EEENSA_ILi64EEESH_EEENS_12float_e4m3_tENS5_IJlSB_lEEESJ_SK_NS4_8TiledMMAINS4_8MMA_AtomIJNS4_4SM904GMMA30MMA_64x64x32_F32E4M3E4M3_SS_TNILNSO_7ScaleInE1ELSQ_1EEEEEENS4_6LayoutINS5_IJSC_SB_SB_EEENS5_IJSB_NSA_ILi0EEESV_EEEEENS5_IJNS4_10UnderscoreESY_SY_EEEEENS4_23SM90_TMA_LOAD_MULTICASTENS4_14ComposedLayoutINS4_7SwizzleILi2ELi4ELi3EEENS4_18smem_ptr_flag_bitsILi8EEENST_INS5_IJNSA_ILi8EEESH_EEENS5_IJSH_SB_EEEEEEEvNS4_8identityENS4_13SM90_TMA_LOADES1B_vS1C_EENS_8epilogue10collective6detail29Sm90TmaWarpSpecializedAdapterINS1G_15DefaultEpilogueISJ_SK_SK_NS1F_6thread17LinearCombinationISJ_Li1EffLNS1K_9ScaleType4KindE0ELNS_15FloatRoundStyleE2ESJ_EENS1_15EpilogueDefaultEEEEEvvEEEEvNT_6ParamsE,@function
        .size           _ZN7cutlass13device_kernelINS_4gemm6kernel13GemmUniversalIN4cute5tupleIJiiiiEEENS1_10collective13CollectiveMmaINS1_37MainloopSm90TmaGmmaWarpSpecializedFP8ILi11ENS5_IJNS4_1CILi1EEENSA_ILi2EEESB_EEENS1_35KernelTmaWarpSpecializedCooperativeEEENS5_IJNSA_ILi256EEENSA_ILi64EEESH_EEENS_12float_e4m3_tENS5_IJlSB_lEEESJ_SK_NS4_8TiledMMAINS4_8MMA_AtomIJNS4_4SM904GMMA30MMA_64x64x32_F32E4M3E4M3_SS_TNILNSO_7ScaleInE1ELSQ_1EEEEEENS4_6LayoutINS5_IJSC_SB_SB_EEENS5_IJSB_NSA_ILi0EEESV_EEEEENS5_IJNS4_10UnderscoreESY_SY_EEEEENS4_23SM90_TMA_LOAD_MULTICASTENS4_14ComposedLayoutINS4_7SwizzleILi2ELi4ELi3EEENS4_18smem_ptr_flag_bitsILi8EEENST_INS5_IJNSA_ILi8EEESH_EEENS5_IJSH_SB_EEEEEEEvNS4_8identityENS4_13SM90_TMA_LOADES1B_vS1C_EENS_8epilogue10collective6detail29Sm90TmaWarpSpecializedAdapterINS1G_15DefaultEpilogueISJ_SK_SK_NS1F_6thread17LinearCombinationISJ_Li1EffLNS1K_9ScaleType4KindE0ELNS_15FloatRoundStyleE2ESJ_EENS1_15EpilogueDefaultEEEEEvvEEEEvNT_6ParamsE,(.L_x_221 - _ZN7cutlass13device_kernelINS_4gemm6kernel13GemmUniversalIN4cute5tupleIJiiiiEEENS1_10collective13CollectiveMmaINS1_37MainloopSm90TmaGmmaWarpSpecializedFP8ILi11ENS5_IJNS4_1CILi1EEENSA_ILi2EEESB_EEENS1_35KernelTmaWarpSpecializedCooperativeEEENS5_IJNSA_ILi256EEENSA_ILi64EEESH_EEENS_12float_e4m3_tENS5_IJlSB_lEEESJ_SK_NS4_8TiledMMAINS4_8MMA_AtomIJNS4_4SM904GMMA30MMA_64x64x32_F32E4M3E4M3_SS_TNILNSO_7ScaleInE1ELSQ_1EEEEEENS4_6LayoutINS5_IJSC_SB_SB_EEENS5_IJSB_NSA_ILi0EEESV_EEEEENS5_IJNS4_10UnderscoreESY_SY_EEEEENS4_23SM90_TMA_LOAD_MULTICASTENS4_14ComposedLayoutINS4_7SwizzleILi2ELi4ELi3EEENS4_18smem_ptr_flag_bitsILi8EEENST_INS5_IJNSA_ILi8EEESH_EEENS5_IJSH_SB_EEEEEEEvNS4_8identityENS4_13SM90_TMA_LOADES1B_vS1C_EENS_8epilogue10collective6detail29Sm90TmaWarpSpecializedAdapterINS1G_15DefaultEpilogueISJ_SK_SK_NS1F_6thread17LinearCombinationISJ_Li1EffLNS1K_9ScaleType4KindE0ELNS_15FloatRoundStyleE2ESJ_EENS1_15EpilogueDefaultEEEEEvvEEEEvNT_6ParamsE)
        .other          _ZN7cutlass13device_kernelINS_4gemm6kernel13GemmUniversalIN4cute5tupleIJiiiiEEENS1_10collective13CollectiveMmaINS1_37MainloopSm90TmaGmmaWarpSpecializedFP8ILi11ENS5_IJNS4_1CILi1EEENSA_ILi2EEESB_EEENS1_35KernelTmaWarpSpecializedCooperativeEEENS5_IJNSA_ILi256EEENSA_ILi64EEESH_EEENS_12float_e4m3_tENS5_IJlSB_lEEESJ_SK_NS4_8TiledMMAINS4_8MMA_AtomIJNS4_4SM904GMMA30MMA_64x64x32_F32E4M3E4M3_SS_TNILNSO_7ScaleInE1ELSQ_1EEEEEENS4_6LayoutINS5_IJSC_SB_SB_EEENS5_IJSB_NSA_ILi0EEESV_EEEEENS5_IJNS4_10UnderscoreESY_SY_EEEEENS4_23SM90_TMA_LOAD_MULTICASTENS4_14ComposedLayoutINS4_7SwizzleILi2ELi4ELi3EEENS4_18smem_ptr_flag_bitsILi8EEENST_INS5_IJNSA_ILi8EEESH_EEENS5_IJSH_SB_EEEEEEEvNS4_8identityENS4_13SM90_TMA_LOADES1B_vS1C_EENS_8epilogue10collective6detail29Sm90TmaWarpSpecializedAdapterINS1G_15DefaultEpilogueISJ_SK_SK_NS1F_6thread17LinearCombinationISJ_Li1EffLNS1K_9ScaleType4KindE0ELNS_15FloatRoundStyleE2ESJ_EENS1_15EpilogueDefaultEEEEEvvEEEEvNT_6ParamsE,@"STO_CUDA_ENTRY STV_DEFAULT"
_ZN7cutlass13device_kernelINS_4gemm6kernel13GemmUniversalIN4cute5tupleIJiiiiEEENS1_10collective13CollectiveMmaINS1_37MainloopSm90TmaGmmaWarpSpecializedFP8ILi11ENS5_IJNS4_1CILi1EEENSA_ILi2EEESB_EEENS1_35KernelTmaWarpSpecializedCooperativeEEENS5_IJNSA_ILi256EEENSA_ILi64EEESH_EEENS_12float_e4m3_tENS5_IJlSB_lEEESJ_SK_NS4_8TiledMMAINS4_8MMA_AtomIJNS4_4SM904GMMA30MMA_64x64x32_F32E4M3E4M3_SS_TNILNSO_7ScaleInE1ELSQ_1EEEEEENS4_6LayoutINS5_IJSC_SB_SB_EEENS5_IJSB_NSA_ILi0EEESV_EEEEENS5_IJNS4_10UnderscoreESY_SY_EEEEENS4_23SM90_TMA_LOAD_MULTICASTENS4_14ComposedLayoutINS4_7SwizzleILi2ELi4ELi3EEENS4_18smem_ptr_flag_bitsILi8EEENST_INS5_IJNSA_ILi8EEESH_EEENS5_IJSH_SB_EEEEEEEvNS4_8identityENS4_13SM90_TMA_LOADES1B_vS1C_EENS_8epilogue10collective6detail29Sm90TmaWarpSpecializedAdapterINS1G_15DefaultEpilogueISJ_SK_SK_NS1F_6thread17LinearCombinationISJ_Li1EffLNS1K_9ScaleType4KindE0ELNS_15FloatRoundStyleE2ESJ_EENS1_15EpilogueDefaultEEEEEvvEEEEvNT_6ParamsE:
[----:B------:R-:W-:Y:S01]  /*0000*/  LDC R1, c[0x0][0x28] ;  /* 0x00000a00ff017b82 */ /* 0x000fe20000000800 */
[----:B------:R-:W0:Y:S01]  /*0010*/  S2R R0, SR_TID.X ;  /* 0x0000000000007919 */ /* 0x000e220000002100 */
[----:B------:R-:W-:Y:S01]  /*0020*/  ELECT P0, URZ, PT ;  /* 0x00000000003f782f */ /* 0x000fe20003800000 */
[----:B------:R-:W-:Y:S01]  /*0030*/  BSSY B0, `(.L_x_0) ;  /* 0x000000f000007945 */ /* 0x000fe20003800000 */
[--C-:B0-----:R-:W-:Y:S02]  /*0040*/  SHF.R.U32.HI R2, RZ, 0x5, R0.reuse ;  /* 0x00000005ff027819 */ /* 0x101fe40000011600 */
[----:B------:R-:W-:-:S03]  /*0050*/  SHF.R.U32.HI R3, RZ, 0x7, R0 ;  /* 0x00000007ff037819 */ /* 0x000fc60000011600 */
[----:B------:R-:W0:Y:S04]  /*0060*/  SHFL.IDX PT, R6, R2, RZ, 0x1f ;  /* 0x00001fff02067589 */ /* 0x000e2800000e0000 */
[----:B------:R1:W2:Y:S01]  /*0070*/  SHFL.IDX PT, R4, R3, RZ, 0x1f ;  /* 0x00001fff03047589 */ /* 0x0002a200000e0000 */
[----:B0-----:R-:W-:-:S13]  /*0080*/  ISETP.NE.OR P0, PT, R6, RZ, !P0 ;  /* 0x000000ff0600720c */ /* 0x001fda0004705670 */
[----:B-12---:R-:W-:Y:S05]  /*0090*/  @P0 BRA `(.L_x_1) ;  /* 0x0000000000200947 */ /* 0x006fea0003800000 */
[----:B------:R-:W-:Y:S02]  /*00a0*/  ULDC.64 UR4, c[0x0][0x198] ;  /* 0x0000660000047ab9 */ /* 0x000fe40000000a00 */
[----:B------:R-:W-:Y:S02]  /*00b0*/  UIADD3 UR6, UP0, UR4, 0xf0, URZ ;  /* 0x000000f004067890 */ /* 0x000fe4000ff1e03f */
[----:B------:R-:W-:Y:S02]  /*00c0*/  UIADD3 UR4, UP1, UR4, 0x1f0, URZ ;  /* 0x000001f004047890 */ /* 0x000fe4000ff3e03f */
[----:B------:R-:W-:Y:S02]  /*00d0*/  UIADD3.X UR7, URZ, UR5, URZ, UP0, !UPT ;  /* 0x000000053f077290 */ /* 0x000fe400087fe43f */
[----:B------:R-:W-:-:S07]  /*00e0*/  UIADD3.X UR5, URZ, UR5, URZ, UP1, !UPT ;  /* 0x000000053f057290 */ /* 0x000fce0008ffe43f */
[----:B------:R0:W-:Y:S02]  /*00f0*/  UTMACCTL.PF [UR6] ;  /* 0x00000000060079b9 */ /* 0x0001e40008040000 */
[----:B------:R0:W-:Y:S02]  /*0100*/  UTMACCTL.PF [UR4] ;  /* 0x00000000040079b9 */ /* 0x0001e40008040000 */
[----:B0-----:R-:W-:Y:S01]  /*0110*/  NOP ;  /* 0x0000000000007918 */ /* 0x001fe20000000000 */
.L_x_1:
[----:B------:R-:W-:Y:S05]  /*0120*/  BSYNC B0 ;  /* 0x0000000000007941 */ /* 0x000fea0003800000 */
.L_x_0:
[----:B------:R-:W0:Y:S02]  /*0130*/  SHFL.IDX PT, R3, R2, RZ, 0x1f ;  /* 0x00001fff02037589 */ /* 0x000e2400000e0000 */
[----:B0-----:R-:W-:-:S13]  /*0140*/  ISETP.NE.AND P0, PT, R3, RZ, PT ;  /* 0x000000ff0300720c */ /* 0x001fda0003f05270 */
[----:B------:R-:W-:Y:S05]  /*0150*/  @P0 BRA `(.L_x_2) ;  /* 0x00000000009c0947 */ /* 0x000fea0003800000 */
[----:B------:R-:W-:Y:S01]  /*0160*/  ELECT P0, URZ, PT ;  /* 0x00000000003f782f */ /* 0x000fe20003800000 */
[----:B------:R-:W-:-:S12]  /*0170*/  BSSY B0, `(.L_x_2) ;  /* 0x0000025000007945 */ /* 0x000fd80003800000 */
[----:B------:R-:W-:Y:S05]  /*0180*/  @!P0 BRA `(.L_x_3) ;  /* 0x00000000008c8947 */ /* 0x000fea0003800000 */
[----:B------:R-:W0:Y:S01]  /*0190*/  S2UR UR8, SR_CgaCtaId ;  /* 0x00000000000879c3 */ /* 0x000e220000008800 */
[----:B------:R-:W-:Y:S01]  /*01a0*/  UMOV UR4, 0x400 ;  /* 0x0000040000047882 */ /* 0x000fe20000000000 */
[----:B------:R-:W-:Y:S01]  /*01b0*/  UMOV UR5, 0x1 ;  /* 0x0000000100057882 */ /* 0x000fe20000000000 */
[----:B------:R-:W-:Y:S02]  /*01c0*/  UMOV UR6, 0x4 ;  /* 0x0000000400067882 */ /* 0x000fe40000000000 */
[----:B------:R-:W-:-:S04]  /*01d0*/  UIADD3 UR6, -UR6, 0x100000, URZ ;  /* 0x0010000006067890 */ /* 0x000fc8000fffe13f */
[----:B------:R-:W-:Y:S02]  /*01e0*/  USHF.L.U32 UR7, UR6, 0xb, URZ ;  /* 0x0000000b06077899 */ /* 0x000fe4000800063f */
[----:B------:R-:W-:Y:S02]  /*01f0*/  USHF.L.U32 UR6, UR6, 0x1, URZ ;  /* 0x0000000106067899 */ /* 0x000fe4000800063f */
[----:B0-----:R-:W-:Y:S02]  /*0200*/  ULEA UR8, UR8, UR4, 0x18 ;  /* 0x0000000408087291 */ /* 0x001fe4000f8ec03f */
[----:B------:R-:W-:-:S04]  /*0210*/  UIADD3 UR4, -UR5, 0x100000, URZ ;  /* 0x0010000005047890 */ /* 0x000fc8000fffe13f */
[----:B------:R-:W-:Y:S02]  /*0220*/  USHF.L.U32 UR5, UR4, 0xb, URZ ;  /* 0x0000000b04057899 */ /* 0x000fe4000800063f */
[----:B------:R-:W-:Y:S01]  /*0230*/  USHF.L.U32 UR4, UR4, 0x1, URZ ;  /* 0x0000000104047899 */ /* 0x000fe2000800063f */
[----:B------:R-:W0:Y:S11]  /*0240*/  FENCE.VIEW.ASYNC.S ;  /* 0x00000000000073c6 */ /* 0x000e360000000000 */
[----:B0-----:R0:W1:Y:S01]  /*0250*/  SYNCS.EXCH.64 URZ, [UR8], UR4 ;  /* 0x00000004083f75b2 */ /* 0x0010620008000100 */
[----:B------:R0:W2:Y:S01]  /*0260*/  SYNCS.EXCH.64 URZ, [UR8+0x58], UR6 ;  /* 0x00005806083f75b2 */ /* 0x0000a20008000100 */
[----:B------:R0:W3:Y:S01]  /*0270*/  SYNCS.EXCH.64 URZ, [UR8+0x8], UR4 ;  /* 0x00000804083f75b2 */ /* 0x0000e20008000100 */
[----:B------:R0:W4:Y:S01]  /*0280*/  SYNCS.EXCH.64 URZ, [UR8+0x60], UR6 ;  /* 0x00006006083f75b2 */ /* 0x0001220008000100 */
[----:B------:R0:W0:Y:S01]  /*0290*/  SYNCS.EXCH.64 URZ, [UR8+0x10], UR4 ;  /* 0x00001004083f75b2 */ /* 0x0000220008000100 */
        /* <DEDUP_REMOVED lines=17> */
[----:B------:R-:W-:Y:S01]  /*03b0*/  NOP ;  /* 0x0000000000007918 */ /* 0x000fe20000000000 */
.L_x_3:
[----:B0-----:R-:W-:Y:S05]  /*03c0*/  BSYNC B0 ;  /* 0x0000000000007941 */ /* 0x001fea0003800000 */
.L_x_2:
[----:B------:R-:W0:Y:S01]  /*03d0*/  SHFL.IDX PT, R2, R2, RZ, 0x1f ;  /* 0x00001fff02027589 */ /* 0x000e2200000e0000 */
[----:B------:R-:W-:Y:S01]  /*03e0*/  SHF.R.S32.HI R5, RZ, 0x1f, R0 ;  /* 0x0000001fff057819 */ /* 0x000fe20000011400 */
[----:B------:R-:W5:Y:S01]  /*03f0*/  S2UR UR8, SR_CTAID.X ;  /* 0x00000000000879c3 */ /* 0x000f620000002500 */
[----:B------:R-:W-:Y:S01]  /*0400*/  ELECT P0, URZ, PT ;  /* 0x00000000003f782f */ /* 0x000fe20003800000 */
[----:B------:R-:W1:Y:S01]  /*0410*/  S2R R8, SR_CTAID.Y ;  /* 0x0000000000087919 */ /* 0x000e620000002600 */
[----:B------:R-:W-:Y:S01]  /*0420*/  LEA.HI R5, R5, R0, RZ, 0x7 ;  /* 0x0000000005057211 */ /* 0x000fe200078f38ff */
[----:B------:R-:W-:Y:S01]  /*0430*/  ULDC UR4, c[0x0][0x154] ;  /* 0x0000550000047ab9 */ /* 0x000fe20000000800 */
[----:B------:R-:W-:Y:S01]  /*0440*/  NOP ;  /* 0x0000000000007918 */ /* 0x000fe20000000000 */
[----:B------:R-:W-:Y:S01]  /*0450*/  NOP ;  /* 0x0000000000007918 */ /* 0x000fe20000000000 */
[----:B------:R-:W-:Y:S01]  /*0460*/  LOP3.LUT R5, R5, 0xffffff80, RZ, 0xc0, !PT ;  /* 0xffffff8005057812 */ /* 0x000fe200078ec0ff */
[----:B------:R-:W2:Y:S04]  /*0470*/  LDC R14, c[0x0][0x140] ;  /* 0x00005000ff0e7b82 */ /* 0x000ea80000000800 */
[----:B------:R-:W-:-:S04]  /*0480*/  IMAD.IADD R5, R0, 0x1, -R5 ;  /* 0x0000000100057824 */ /* 0x000fc800078e0a05 */
[----:B------:R-:W3:Y:S01]  /*0490*/  LDC R19, c[0x0][0x148] ;  /* 0x00005200ff137b82 */ /* 0x000ee20000000800 */
[----:B------:R-:W-:Y:S02]  /*04a0*/  SHF.R.S32.HI R10, RZ, 0x1f, R5 ;  /* 0x0000001fff0a7819 */ /* 0x000fe40000011405 */
[----:B------:R-:W-:Y:S02]  /*04b0*/  LOP3.LUT P2, RZ, R5, 0x7, RZ, 0xc0, !PT ;  /* 0x0000000705ff7812 */ /* 0x000fe4000784c0ff */
[----:B------:R-:W-:Y:S02]  /*04c0*/  LEA.HI R10, R10, R5, RZ, 0x3 ;  /* 0x000000050a0a7211 */ /* 0x000fe400078f18ff */
[----:B0-----:R-:W-:Y:S01]  /*04d0*/  ISETP.NE.OR P0, PT, R2, RZ, !P0 ;  /* 0x000000ff0200720c */ /* 0x001fe20004705670 */
[----:B------:R-:W0:Y:S01]  /*04e0*/  LDC R12, c[0x0][0x144] ;  /* 0x00005100ff0c7b82 */ /* 0x000e220000000800 */
[--C-:B------:R-:W-:Y:S02]  /*04f0*/  SHF.R.S32.HI R2, RZ, 0x3, R10.reuse ;  /* 0x00000003ff027819 */ /* 0x100fe4000001140a */
[----:B------:R-:W-:-:S02]  /*0500*/  SHF.R.S32.HI R7, RZ, 0x1f, R10 ;  /* 0x0000001fff077819 */ /* 0x000fc4000001140a */
[----:B------:R-:W-:Y:S02]  /*0510*/  SHF.R.S32.HI R10, RZ, 0x1f, R3 ;  /* 0x0000001fff0a7819 */ /* 0x000fe40000011403 */
[----:B------:R-:W-:Y:S02]  /*0520*/  LEA.HI R7, R7, R2, RZ, 0x2 ;  /* 0x0000000207077211 */ /* 0x000fe400078f10ff */
[----:B------:R-:W-:Y:S02]  /*0530*/  LEA.HI R10, R10, R3, RZ, 0x2 ;  /* 0x000000030a0a7211 */ /* 0x000fe400078f10ff */
[----:B------:R-:W-:Y:S01]  /*0540*/  LOP3.LUT R7, R7, 0xfffffffc, RZ, 0xc0, !PT ;  /* 0xfffffffc07077812 */ /* 0x000fe200078ec0ff */
[----:B------:R-:W-:Y:S01]  /*0550*/  VOTEU.ALL UP0, P0 ;  /* 0x00000000003f7886 */ /* 0x000fe20000000000 */
[----:B-1----:R-:W-:Y:S01]  /*0560*/  I2FP.F32.U32 R11, R8 ;  /* 0x00000008000b7245 */ /* 0x002fe20000201000 */
[----:B------:R-:W-:Y:S01]  /*0570*/  VOTEU.ALL UP1, P0 ;  /* 0x00000000003f7886 */ /* 0x000fe20000020000 */
[----:B------:R-:W-:Y:S01]  /*0580*/  LOP3.LUT R10, R10, 0x3ffffffc, RZ, 0xc0, !PT ;  /* 0x3ffffffc0a0a7812 */ /* 0x000fe200078ec0ff */
[----:B------:R-:W-:Y:S01]  /*0590*/  IMAD.IADD R7, R2, 0x1, -R7 ;  /* 0x0000000102077824 */ /* 0x000fe200078e0a07 */
[----:B------:R-:W1:Y:S01]  /*05a0*/  @!UP0 S2UR UR7, SR_CgaCtaId ;  /* 0x00000000000789c3 */ /* 0x000e620000008800 */
[----:B-----5:R-:W-:Y:S01]  /*05b0*/  I2FP.F32.U32 R2, UR8 ;  /* 0x0000000800027c45 */ /* 0x020fe20008201000 */
[----:B------:R-:W-:Y:S01]  /*05c0*/  FMUL R13, R11, UR4 ;  /* 0x000000040b0d7c20 */ /* 0x000fe20008400000 */
[----:B------:R-:W-:Y:S01]  /*05d0*/  ULDC UR4, c[0x0][0x150] ;  /* 0x0000540000047ab9 */ /* 0x000fe20000000800 */
[----:B------:R-:W-:Y:S01]  /*05e0*/  IMAD.IADD R10, R3, 0x1, -R10 ;  /* 0x00000001030a7824 */ /* 0x000fe200078e0a0a */
[----:B------:R-:W-:Y:S01]  /*05f0*/  SHF.R.S32.HI R3, RZ, 0x1f, R6 ;  /* 0x0000001fff037819 */ /* 0x000fe20000011406 */
[----:B------:R-:W-:Y:S01]  /*0600*/  FMUL R11, R2, UR4 ;  /* 0x00000004020b7c20 */ /* 0x000fe20008400000 */
[----:B------:R-:W-:Y:S01]  /*0610*/  UMOV UR4, 0x20 ;  /* 0x0000002000047882 */ /* 0x000fe20000000000 */
[----:B------:R-:W5:Y:S01]  /*0620*/  F2I.U32.TRUNC.NTZ R13, R13 ;  /* 0x0000000d000d7305 */ /* 0x000f62000020f000 */
[----:B------:R-:W-:Y:S01]  /*0630*/  LEA.HI R3, R3, R6, RZ, 0x2 ;  /* 0x0000000603037211 */ /* 0x000fe200078f10ff */
[----:B------:R-:W-:Y:S01]  /*0640*/  IMAD R7, R10, 0x4, R7 ;  /* 0x000000040a077824 */ /* 0x000fe200078e0207 */
[----:B------:R-:W-:Y:S01]  /*0650*/  @!UP0 UMOV UR6, 0x400 ;  /* 0x0000040000068882 */ /* 0x000fe20000000000 */
[----:B------:R-:W-:-:S04]  /*0660*/  @!UP0 UIADD3 UR4, -UR4, 0x100000, URZ ;  /* 0x0010000004048890 */ /* 0x000fc8000fffe13f */
[----:B------:R-:W-:Y:S02]  /*0670*/  @!UP0 USHF.L.U32 UR5, UR4, 0xb, URZ ;  /* 0x0000000b04058899 */ /* 0x000fe4000800063f */
[----:B------:R-:W-:Y:S01]  /*0680*/  @!UP0 USHF.L.U32 UR4, UR4, 0x1, URZ ;  /* 0x0000000104048899 */ /* 0x000fe2000800063f */
[----:B------:R-:W-:Y:S01]  /*0690*/  LOP3.LUT R3, R3, 0xfffffffc, RZ, 0xc0, !PT ;  /* 0xfffffffc03037812 */ /* 0x000fe200078ec0ff */
[C---:B------:R-:W-:Y:S01]  /*06a0*/  IMAD.SHL.U32 R2, R7.reuse, 0x4, RZ ;  /* 0x0000000407027824 */ /* 0x040fe200078e00ff */
[----:B--2---:R-:W-:Y:S01]  /*06b0*/  ISETP.EQ.U32.AND P3, PT, R14, 0x1, PT ;  /* 0x000000010e00780c */ /* 0x004fe20003f62070 */
[----:B------:R-:W2:Y:S01]  /*06c0*/  F2I.U32.TRUNC.NTZ R11, R11 ;  /* 0x0000000b000b7305 */ /* 0x000ea2000020f000 */
[----:B------:R-:W-:Y:S02]  /*06d0*/  VIADD R10, R4, 0xffffffff ;  /* 0xffffffff040a7836 */ /* 0x000fe40000000000 */
[----:B------:R-:W-:Y:S01]  /*06e0*/  IMAD.IADD R6, R6, 0x1, -R3 ;  /* 0x0000000106067824 */ /* 0x000fe200078e0a03 */
[----:B------:R-:W-:-:S02]  /*06f0*/  LOP3.LUT R5, R7, 0xc, R2, 0x78, !PT ;  /* 0x0000000c07057812 */ /* 0x000fc400078e7802 */
[----:B------:R-:W-:Y:S01]  /*0700*/  ISETP.GE.U32.AND P5, PT, R10, 0x2, PT ;  /* 0x000000020a00780c */ /* 0x000fe20003fa6070 */
[----:B-----5:R-:W-:Y:S01]  /*0710*/  IMAD.MOV R20, RZ, RZ, -R13 ;  /* 0x000000ffff147224 */ /* 0x020fe200078e0a0d */
[----:B-1----:R-:W-:Y:S01]  /*0720*/  @!UP0 ULEA UR6, UR7, UR6, 0x18 ;  /* 0x0000000607068291 */ /* 0x002fe2000f8ec03f */
[C---:B------:R-:W-:Y:S01]  /*0730*/  ISETP.NE.AND P1, PT, R6.reuse, 0x3, PT ;  /* 0x000000030600780c */ /* 0x040fe20003f25270 */
[----:B------:R-:W-:Y:S01]  /*0740*/  VOTEU.ALL UP0, P0 ;  /* 0x00000000003f7886 */ /* 0x000fe20000000000 */
[----:B---3--:R-:W-:Y:S01]  /*0750*/  IMAD R2, R19, R20, R8 ;  /* 0x0000001413027224 */ /* 0x008fe200078e0208 */
[----:B------:R-:W-:Y:S02]  /*0760*/  ISETP.LT.U32.AND P0, PT, R5, 0x2, !P2 ;  /* 0x000000020500780c */ /* 0x000fe40005701070 */
[----:B------:R-:W-:Y:S01]  /*0770*/  ISETP.EQ.OR P1, PT, R6, RZ, !P1 ;  /* 0x000000ff0600720c */ /* 0x000fe20004f22670 */
[----:B--2---:R-:W-:Y:S01]  /*0780*/  IMAD.MOV R11, RZ, RZ, -R11 ;  /* 0x000000ffff0b7224 */ /* 0x004fe200078e0a0b */
[----:B------:R-:W-:-:S02]  /*0790*/  ISETP.NE.AND P4, PT, R2, R5, PT ;  /* 0x000000050200720c */ /* 0x000fc40003f85270 */
[----:B------:R-:W-:Y:S01]  /*07a0*/  ISETP.EQ.AND P1, PT, R4, RZ, P1 ;  /* 0x000000ff0400720c */ /* 0x000fe20000f22270 */
[----:B0-----:R-:W-:Y:S01]  /*07b0*/  IMAD R11, R12, R11, UR8 ;  /* 0x000000080c0b7e24 */ /* 0x001fe2000f8e020b */
[----:B------:R-:W-:Y:S01]  /*07c0*/  ISETP.NE.AND P2, PT, R4, RZ, PT ;  /* 0x000000ff0400720c */ /* 0x000fe20003f45270 */
[----:B------:R-:W0:Y:S02]  /*07d0*/  FENCE.VIEW.ASYNC.S ;  /* 0x00000000000073c6 */ /* 0x000e240000000000 */
[----:B0-----:R0:W1:Y:S01]  /*07e0*/  @!UP0 SYNCS.EXCH.64 URZ, [UR6+0xc0], UR4 ;  /* 0x0000c004063f85b2 */ /* 0x0010620008000100 */
[----:B------:R-:W-:Y:S02]  /*07f0*/  SEL R4, RZ, 0x1, !P1 ;  /* 0x00000001ff047807 */ /* 0x000fe40004800000 */
[----:B------:R-:W-:Y:S02]  /*0800*/  ISETP.EQ.OR P4, PT, R11, RZ, !P4 ;  /* 0x000000ff0b00720c */ /* 0x000fe40006782670 */
[----:B------:R-:W-:-:S02]  /*0810*/  SEL R4, R4, 0x2, P5 ;  /* 0x0000000204047807 */ /* 0x000fc40002800000 */
[----:B------:R-:W-:Y:S01]  /*0820*/  PLOP3.LUT P0, PT, P0, P4, PT, 0x80, 0x0 ;  /* 0x000000000000781c */ /* 0x000fe20000709070 */
[----:B------:R0:W2:Y:S01]  /*0830*/  @!UP1 SYNCS.EXCH.64 URZ, [UR6+0xc8], UR4 ;  /* 0x0000c804063f95b2 */ /* 0x0000a20008000100 */
[----:B------:R-:W-:Y:S01]  /*0840*/  NOP ;  /* 0x0000000000007918 */ /* 0x000fe20000000000 */
[----:B------:R-:W-:Y:S10]  /*0850*/  @!P3 BRA `(.L_x_4) ;  /* 0x000000000008b947 */ /* 0x000ff40003800000 */
[----:B-12-4-:R-:W-:Y:S01]  /*0860*/  UCGABAR_ARV ;  /* 0x00000000000079c7 */ /* 0x016fe20008000000 */
[----:B------:R-:W-:Y:S05]  /*0870*/  BRA `(.L_x_5) ;  /* 0x0000000000047947 */ /* 0x000fea0003800000 */
.L_x_4:
[----:B-12-4-:R-:W-:Y:S01]  /*0880*/  NOP ;  /* 0x0000000000007918 */ /* 0x016fe20000000000 */
.L_x_5:
[----:B------:R-:W1:Y:S01]  /*0890*/  LDC R2, c[0x0][0x65c] ;  /* 0x00019700ff027b82 */ /* 0x000e620000000800 */
[----:B------:R-:W-:Y:S01]  /*08a0*/  IMAD.MOV.U32 R3, RZ, RZ, RZ ;  /* 0x000000ffff037224 */ /* 0x000fe200078e00ff */
[----:B-1----:R-:W-:Y:S01]  /*08b0*/  ISETP.NE.AND P4, PT, R2, 0x1, PT ;  /* 0x000000010200780c */ /* 0x002fe20003f85270 */
[----:B------:R-:W-:-:S12]  /*08c0*/  IMAD.U32 R2, RZ, RZ, UR8 ;  /* 0x00000008ff027e24 */ /* 0x000fd8000f8e00ff */
[----:B------:R-:W1:Y:S01]  /*08d0*/  @P4 LDC R15, c[0x0][0x10] ;  /* 0x00000400ff0f4b82 */ /* 0x000e620000000800 */
[----:B------:R-:W-:Y:S02]  /*08e0*/  @P4 IMAD.MOV.U32 R9, RZ, RZ, RZ ;  /* 0x000000ffff094224 */ /* 0x000fe400078e00ff */
[----:B------:R-:W-:-:S05]  /*08f0*/  @P4 IMAD.MOV.U32 R7, RZ, RZ, RZ ;  /* 0x000000ffff074224 */ /* 0x000fca00078e00ff */
[----:B------:R-:W2:Y:S01]  /*0900*/  @!P4 LDC R13, c[0x0][0xc] ;  /* 0x00000300ff0dcb82 */ /* 0x000ea20000000800 */
[----:B-1----:R-:W-:-:S04]  /*0910*/  @P4 IMAD.WIDE.U32 R14, R15, UR8, R8 ;  /* 0x000000080f0e4c25 */ /* 0x002fc8000f8e0008 */
[----:B--2---:R-:W-:-:S04]  /*0920*/  @!P4 IMAD.WIDE.U32 R12, R8, R13, R2 ;  /* 0x0000000d080cc225 */ /* 0x004fc800078e0002 */
[----:B------:R-:W-:Y:S02]  /*0930*/  @P4 IMAD.MOV.U32 R2, RZ, RZ, R14 ;  /* 0x000000ffff024224 */ /* 0x000fe400078e000e */
[----:B------:R-:W-:Y:S02]  /*0940*/  @P4 IMAD.IADD R3, R15, 0x1, R7 ;  /* 0x000000010f034824 */ /* 0x000fe400078e0207 */
[----:B------:R-:W-:Y:S02]  /*0950*/  @!P4 IMAD.MOV.U32 R2, RZ, RZ, R12 ;  /* 0x000000ffff02c224 */ /* 0x000fe400078e000c */
[----:B------:R-:W-:Y:S01]  /*0960*/  @!P4 IMAD.MOV.U32 R3, RZ, RZ, R13 ;  /* 0x000000ffff03c224 */ /* 0x000fe200078e000d */
[----:B------:R-:W-:Y:S06]  /*0970*/  @!P3 BRA `(.L_x_6) ;  /* 0x00000000000cb947 */ /* 0x000fec0003800000 */
[----:B------:R-:W-:Y:S01]  /*0980*/  UCGABAR_WAIT ;  /* 0x0000000000007dc7 */ /* 0x000fe20008000000 */
[----:B------:R-:W-:Y:S01]  /*0990*/  CCTL.IVALL ;  /* 0x00000000ff00798f */ /* 0x000fe20002000000 */
[----:B------:R-:W-:Y:S05]  /*09a0*/  BRA `(.L_x_7) ;  /* 0x0000000000047947 */ /* 0x000fea0003800000 */
.L_x_6:
[----:B------:R-:W-:Y:S06]  /*09b0*/  BAR.SYNC.DEFER_BLOCKING 0x0 ;  /* 0x0000000000007b1d */ /* 0x000fec0000010000 */
.L_x_7:
[----:B------:R-:W-:Y:S05]  /*09c0*/  @!P2 BRA `(.L_x_8) ;  /* 0x0000007400e4a947 */ /* 0x000fea0003800000 */
[----:B------:R-:W-:-:S13]  /*09d0*/  ISETP.GT.U32.AND P1, PT, R10, 0x1, PT ;  /* 0x000000010a00780c */ /* 0x000fda0003f24070 */
[----:B0-----:R-:W-:Y:S05]  /*09e0*/  @P1 EXIT ;  /* 0x000000000000194d */ /* 0x001fea0003800000 */
[----:B------:R-:W-:Y:S01]  /*09f0*/  ULDC.64 UR4, c[0x0][0x650] ;  /* 0x0001940000047ab9 */ /* 0x000fe20000000a00 */
[----:B------:R-:W-:Y:S01]  /*0a00*/  PRMT R14, RZ, 0x7610, R14 ;  /* 0x00007610ff0e7816 */ /* 0x000fe2000000000e */
[----:B------:R-:W-:Y:S01]  /*0a10*/  IMAD.MOV.U32 R7, RZ, RZ, -0x1 ;  /* 0xffffffffff077424 */ /* 0x000fe200078e00ff */
[----:B------:R-:W-:Y:S01]  /*0a20*/  ISETP.GE.U32.AND P1, PT, R2, UR4, PT ;  /* 0x0000000402007c0c */ /* 0x000fe2000bf26070 */
[----:B------:R-:W-:Y:S02]  /*0a30*/  IMAD.MOV.U32 R10, RZ, RZ, -0x1 ;  /* 0xffffffffff0a7424 */ /* 0x000fe400078e00ff */
[----:B------:R-:W-:Y:S01]  /*0a40*/  IMAD.MOV.U32 R6, RZ, RZ, -0x1 ;  /* 0xffffffffff067424 */ /* 0x000fe200078e00ff */
[----:B------:R-:W-:-:S13]  /*0a50*/  ISETP.GE.U32.AND.EX P1, PT, R3, UR5, PT, P1 ;  /* 0x0000000503007c0c */ /* 0x000fda000bf26110 */
[----:B------:R-:W-:Y:S05]  /*0a60*/  @P1 BRA `(.L_x_9) ;  /* 0x0000000400281947 */ /* 0x000fea0003800000 */
[----:B------:R-:W0:Y:S01]  /*0a70*/  LDC.64 R22, c[0x0][0x628] ;  /* 0x00018a00ff167b82 */ /* 0x000e220000000a00 */
[----:B------:R-:W-:Y:S02]  /*0a80*/  IMAD.MOV.U32 R6, RZ, RZ, R2 ;  /* 0x000000ffff067224 */ /* 0x000fe400078e0002 */
[----:B------:R-:W-:-:S05]  /*0a90*/  IMAD.MOV.U32 R7, RZ, RZ, R3 ;  /* 0x000000ffff077224 */ /* 0x000fca00078e0003 */
[----:B------:R-:W1:Y:S08]  /*0aa0*/  LDC R10, c[0x0][0x630] ;  /* 0x00018c00ff0a7b82 */ /* 0x000e700000000800 */
[----:B------:R-:W2:Y:S01]  /*0ab0*/  LDC.64 R24, c[0x0][0x620] ;  /* 0x00018800ff187b82 */ /* 0x000ea20000000a00 */
[----:B0-----:R-:W-:-:S04]  /*0ac0*/  ISETP.NE.U32.AND P1, PT, R22, RZ, PT ;  /* 0x000000ff1600720c */ /* 0x001fc80003f25070 */
[----:B------:R-:W-:-:S13]  /*0ad0*/  ISETP.NE.AND.EX P1, PT, R23, RZ, PT, P1 ;  /* 0x000000ff1700720c */ /* 0x000fda0003f25310 */
[----:B-12---:R-:W-:Y:S05]  /*0ae0*/  @!P1 BRA `(.L_x_10) ;  /* 0x0000000000289947 */ /* 0x006fea0003800000 */
[----:B------:R-:W0:Y:S02]  /*0af0*/  LDC R15, c[0x0][0x634] ;  /* 0x00018d00ff0f7b82 */ /* 0x000e240000000800 */
[----:B0-----:R-:W-:-:S05]  /*0b00*/  IADD3 R15, P1, R2, R15, RZ ;  /* 0x0000000f020f7210 */ /* 0x001fca0007f3e0ff */
[----:B------:R-:W-:-:S04]  /*0b10*/  IMAD.X R17, RZ, RZ, R3, P1 ;  /* 0x000000ffff117224 */ /* 0x000fc800008e0603 */
[----:B------:R-:W-:-:S04]  /*0b20*/  IMAD.WIDE.U32 R6, R17, R22, RZ ;  /* 0x0000001611067225 */ /* 0x000fc800078e00ff */
[----:B------:R-:W-:-:S04]  /*0b30*/  IMAD.WIDE.U32 R12, P1, R15, R23, R6 ;  /* 0x000000170f0c7225 */ /* 0x000fc80007820006 */
[----:B------:R-:W-:-:S04]  /*0b40*/  IMAD.WIDE.U32 R6, R15, R22, RZ ;  /* 0x000000160f067225 */ /* 0x000fc800078e00ff */
[----:B------:R-:W-:Y:S01]  /*0b50*/  IMAD.X R15, RZ, RZ, RZ, P1 ;  /* 0x000000ffff0f7224 */ /* 0x000fe200008e06ff */
[----:B------:R-:W-:Y:S01]  /*0b60*/  IADD3 RZ, P1, R7, R12, RZ ;  /* 0x0000000c07ff7210 */ /* 0x000fe20007f3e0ff */
[----:B------:R-:W-:-:S04]  /*0b70*/  IMAD.MOV.U32 R14, RZ, RZ, R13 ;  /* 0x000000ffff0e7224 */ /* 0x000fc800078e000d */
[----:B------:R-:W-:-:S08]  /*0b80*/  IMAD.WIDE.U32.X R6, R17, R23, R14, P1 ;  /* 0x0000001711067225 */ /* 0x000fd000008e040e */
.L_x_10:
[----:B------:R-:W0:Y:S01]  /*0b90*/  LDC.64 R22, c[0x0][0x640] ;  /* 0x00019000ff167b82 */ /* 0x000e220000000a00 */
[--C-:B------:R-:W-:Y:S01]  /*0ba0*/  SHF.R.U64 R26, R6, R10, R7.reuse ;  /* 0x0000000a061a7219 */ /* 0x100fe20000001207 */
[----:B------:R-:W-:Y:S01]  /*0bb0*/  IMAD R20, R19, R20, R8 ;  /* 0x0000001413147224 */ /* 0x000fe200078e0208 */
[----:B------:R-:W-:Y:S01]  /*0bc0*/  SHF.R.U32.HI R6, RZ, R10, R7 ;  /* 0x0000000aff067219 */ /* 0x000fe20000011607 */
[----:B------:R-:W-:Y:S01]  /*0bd0*/  IMAD.MOV.U32 R19, RZ, RZ, 0x1 ;  /* 0x00000001ff137424 */ /* 0x000fe200078e00ff */
[----:B------:R-:W-:-:S03]  /*0be0*/  IADD3 R9, P1, RZ, -R26, RZ ;  /* 0x8000001aff097210 */ /* 0x000fc60007f3e0ff */
[----:B------:R-:W1:Y:S02]  /*0bf0*/  LDC R12, c[0x0][0x618] ;  /* 0x00018600ff0c7b82 */ /* 0x000e640000000800 */
[----:B------:R-:W-:-:S04]  /*0c00*/  IMAD.X R7, RZ, RZ, ~R6, P1 ;  /* 0x000000ffff077224 */ /* 0x000fc800008e0e06 */
[-C--:B------:R-:W-:Y:S02]  /*0c10*/  IMAD R10, R7, R24.reuse, RZ ;  /* 0x00000018070a7224 */ /* 0x080fe400078e02ff */
[----:B------:R-:W2:Y:S01]  /*0c20*/  LDC R16, c[0x0][0x608] ;  /* 0x00018200ff107b82 */ /* 0x000ea20000000800 */
[----:B------:R-:W-:-:S04]  /*0c30*/  IMAD.WIDE.U32 R6, R9, R24, R2 ;  /* 0x0000001809067225 */ /* 0x000fc800078e0002 */
[----:B------:R-:W-:-:S03]  /*0c40*/  IMAD R9, R9, R25, R10 ;  /* 0x0000001909097224 */ /* 0x000fc600078e020a */
[----:B------:R-:W3:Y:S01]  /*0c50*/  LDC R18, c[0x0][0x658] ;  /* 0x00019600ff127b82 */ /* 0x000ee20000000800 */
[----:B------:R-:W-:Y:S01]  /*0c60*/  IMAD.IADD R7, R7, 0x1, R9 ;  /* 0x0000000107077824 */ /* 0x000fe200078e0209 */
[----:B0-----:R-:W-:Y:S01]  /*0c70*/  ISETP.NE.U32.AND P1, PT, R22, RZ, PT ;  /* 0x000000ff1600720c */ /* 0x001fe20003f25070 */
[----:B------:R-:W-:-:S03]  /*0c80*/  IMAD.MOV.U32 R9, RZ, RZ, -0x1 ;  /* 0xffffffffff097424 */ /* 0x000fc600078e00ff */
[----:B------:R-:W-:Y:S02]  /*0c90*/  ISETP.NE.AND.EX P1, PT, R23, RZ, PT, P1 ;  /* 0x000000ff1700720c */ /* 0x000fe40003f25310 */
[----:B------:R-:W0:Y:S01]  /*0ca0*/  LDC R17, c[0x0][0x600] ;  /* 0x00018000ff117b82 */ /* 0x000e220000000800 */
[-CC-:B-1----:R-:W-:Y:S02]  /*0cb0*/  SHF.R.U64 R14, R6, R12.reuse, R7.reuse ;  /* 0x0000000c060e7219 */ /* 0x182fe40000001207 */
[----:B------:R-:W-:-:S05]  /*0cc0*/  SHF.R.U32.HI R7, RZ, R12, R7 ;  /* 0x0000000cff077219 */ /* 0x000fca0000011607 */
[----:B------:R-:W1:Y:S01]  /*0cd0*/  LDC R21, c[0x0][0x648] ;  /* 0x00019200ff157b82 */ /* 0x000e620000000800 */
[-CC-:B--2---:R-:W-:Y:S02]  /*0ce0*/  SHF.R.U64 R27, R14, R16.reuse, R7.reuse ;  /* 0x000000100e1b7219 */ /* 0x184fe40000001207 */
[----:B------:R-:W-:-:S05]  /*0cf0*/  SHF.R.U32.HI R7, RZ, R16, R7 ;  /* 0x00000010ff077219 */ /* 0x000fca0000011607 */
[----:B------:R-:W2:Y:S01]  /*0d00*/  LDC R25, c[0x0][0x638] ;  /* 0x00018e00ff197b82 */ /* 0x000ea20000000800 */
[-C--:B---3--:R-:W-:Y:S02]  /*0d10*/  SHF.L.U32 R6, R9, R18.reuse, RZ ;  /* 0x0000001209067219 */ /* 0x088fe400000006ff */
[--C-:B------:R-:W-:Y:S02]  /*0d20*/  SHF.R.U64 R16, R27, R18, R7.reuse ;  /* 0x000000121b107219 */ /* 0x100fe40000001207 */
[----:B------:R-:W-:Y:S02]  /*0d30*/  LOP3.LUT R10, RZ, R6, RZ, 0x33, !PT ;  /* 0x00000006ff0a7212 */ /* 0x000fe400078e33ff */
[----:B------:R-:W-:Y:S01]  /*0d40*/  SHF.R.U32.HI R7, RZ, R18, R7 ;  /* 0x00000012ff077219 */ /* 0x000fe20000011607 */
[----:B------:R-:W3:Y:S01]  /*0d50*/  LDC R24, c[0x0][0x610] ;  /* 0x00018400ff187b82 */ /* 0x000ee20000000800 */
[----:B------:R-:W-:Y:S01]  /*0d60*/  IMAD.MOV.U32 R6, RZ, RZ, R16 ;  /* 0x000000ffff067224 */ /* 0x000fe200078e0010 */
[----:B------:R-:W-:Y:S06]  /*0d70*/  @!P1 BRA `(.L_x_11) ;  /* 0x0000000000289947 */ /* 0x000fec0003800000 */
[----:B------:R-:W4:Y:S02]  /*0d80*/  LDC R13, c[0x0][0x64c] ;  /* 0x00019300ff0d7b82 */ /* 0x000f240000000800 */
[----:B----4-:R-:W-:-:S05]  /*0d90*/  IADD3 R13, P1, R16, R13, RZ ;  /* 0x0000000d100d7210 */ /* 0x010fca0007f3e0ff */
        /* <DEDUP_REMOVED lines=8> */
.L_x_11:
[----:B-1----:R-:W-:Y:S01]  /*0e20*/  SHF.R.U64 R8, R6, R21, R7 ;  /* 0x0000001506087219 */ /* 0x002fe20000001207 */
[----:B0-----:R-:W-:Y:S01]  /*0e30*/  VIADD R9, R17, 0xffffffff ;  /* 0xffffffff11097836 */ /* 0x001fe20000000000 */
[----:B------:R-:W-:Y:S02]  /*0e40*/  SHF.L.U32 R6, R19, R18, RZ ;  /* 0x0000001213067219 */ /* 0x000fe400000006ff */
[----:B------:R-:W-:Y:S01]  /*0e50*/  LOP3.LUT R7, R27, R10, RZ, 0xc0, !PT ;  /* 0x0000000a1b077212 */ /* 0x000fe200078ec0ff */
[----:B------:R-:W-:Y:S01]  /*0e60*/  IMAD.MOV R10, RZ, RZ, -R8 ;  /* 0x000000ffff0a7224 */ /* 0x000fe200078e0a08 */
[----:B------:R-:W-:Y:S02]  /*0e70*/  SEL R11, R11, R20, !P4 ;  /* 0x000000140b0b7207 */ /* 0x000fe40006000000 */
[----:B------:R-:W-:Y:S01]  /*0e80*/  LOP3.LUT R9, R14, R9, RZ, 0xc0, !PT ;  /* 0x000000090e097212 */ /* 0x000fe200078ec0ff */
[----:B------:R-:W-:Y:S02]  /*0e90*/  IMAD R8, R6, R8, R7 ;  /* 0x0000000806087224 */ /* 0x000fe400078e0207 */
[----:B--2---:R-:W-:-:S02]  /*0ea0*/  IMAD R6, R10, R25, R16 ;  /* 0x000000190a067224 */ /* 0x004fc400078e0210 */
[----:B---3--:R-:W-:Y:S02]  /*0eb0*/  IMAD R11, R8, R24, R11 ;  /* 0x00000018080b7224 */ /* 0x008fe400078e020b */
[----:B------:R-:W-:Y:S02]  /*0ec0*/  IMAD R6, R6, R17, R9 ;  /* 0x0000001106067224 */ /* 0x000fe400078e0209 */
[----:B------:R-:W-:-:S03]  /*0ed0*/  IMAD.MOV.U32 R14, RZ, RZ, 0x1 ;  /* 0x00000001ff0e7424 */ /* 0x000fc600078e00ff */
[----:B------:R-:W-:Y:S02]  /*0ee0*/  SEL R10, R6, R11, !P4 ;  /* 0x0000000b060a7207 */ /* 0x000fe40006000000 */
[----:B------:R-:W-:Y:S01]  /*0ef0*/  SEL R7, R11, R6, !P4 ;  /* 0x000000060b077207 */ /* 0x000fe20006000000 */
[----:B------:R-:W-:-:S07]  /*0f00*/  IMAD.MOV.U32 R6, RZ, RZ, R26 ;  /* 0x000000ffff067224 */ /* 0x000fce00078e001a */
.L_x_9:
[----:B------:R-:W-:-:S08]  /*0f10*/  NOP ;  /* 0x0000000000007918 */ /* 0x000fd00000000000 */
[----:B------:R-:W0:Y:S02]  /*0f20*/  USETMAXREG.TRY_ALLOC.CTAPOOL UP0, 0xe8 ;  /* 0x000000e8000079c8 */ /* 0x000e240008000600 */
[----:B0-----:R-:W-:-:S13]  /*0f30*/  PLOP3.LUT P1, PT, PT, PT, UP0, 0x80, 0x0 ;  /* 0x000000000000781c */ /* 0x001fda0003f2f008 */
[----:B------:R-:W-:Y:S05]  /*0f40*/  @!P1 BRA `(.L_x_9) ;  /* 0xfffffffc00f09947 */ /* 0x000fea000383ffff */
[----:B------:R-:W-:Y:S01]  /*0f50*/  ULDC.64 UR4, c[0x0][0x598] ;  /* 0x0001660000047ab9 */ /* 0x000fe20000000a00 */
[----:B------:R-:W-:Y:S01]  /*0f60*/  ULDC.64 UR16, c[0x0][0x208] ;  /* 0x0000820000107ab9 */ /* 0x000fe20000000a00 */
[----:B------:R-:W-:-:S04]  /*0f70*/  ISETP.NE.U32.AND P1, PT, RZ, UR4, PT ;  /* 0x00000004ff007c0c */ /* 0x000fc8000bf25070 */
[----:B------:R-:W-:-:S13]  /*0f80*/  ISETP.NE.AND.EX P1, PT, RZ, UR5, PT, P1 ;  /* 0x00000005ff007c0c */ /* 0x000fda000bf25310 */
[----:B------:R-:W-:Y:S05]  /*0f90*/  @!P1 BRA `(.L_x_12) ;  /* 0x00000000001c9947 */ /* 0x000fea0003800000 */
[----:B------:R-:W0:Y:S02]  /*0fa0*/  LDC.64 R8, c[0x0][0x598] ;  /* 0x00016600ff087b82 */ /* 0x000e240000000a00 */
[----:B0-----:R-:W2:Y:S02]  /*0fb0*/  LDG.E.64 R8, desc[UR16][R8.64] ;  /* 0x0000001008087981 */ /* 0x001ea4000c1e1b00 */
[----:B--2---:R-:W-:-:S04]  /*0fc0*/  ISETP.NE.U32.AND P1, PT, R8, RZ, PT ;  /* 0x000000ff0800720c */ /* 0x004fc80003f25070 */
[----:B------:R-:W-:-:S13]  /*0fd0*/  ISETP.NE.AND.EX P1, PT, R9, RZ, PT, P1 ;  /* 0x000000ff0900720c */ /* 0x000fda0003f25310 */
[----:B------:R-:W-:Y:S05]  /*0fe0*/  @!P1 BRA `(.L_x_12) ;  /* 0x0000000000089947 */ /* 0x000fea0003800000 */
[----:B------:R0:W5:Y:S01]  /*0ff0*/  LD.E R8, desc[UR16][R8.64] ;  /* 0x0000001008087980 */ /* 0x000162000c101900 */
[----:B------:R-:W-:Y:S05]  /*1000*/  BRA `(.L_x_13) ;  /* 0x0000000000207947 */ /* 0x000fea0003800000 */
.L_x_12:
[----:B------:R-:W-:Y:S02]  /*1010*/  ULDC.64 UR4, c[0x0][0x588] ;  /* 0x0001620000047ab9 */ /* 0x000fe40000000a00 */
[----:B------:R-:W-:-:S04]  /*1020*/  ISETP.NE.U32.AND P1, PT, RZ, UR4, PT ;  /* 0x00000004ff007c0c */ /* 0x000fc8000bf25070 */
[----:B------:R-:W-:-:S13]  /*1030*/  ISETP.NE.AND.EX P1, PT, RZ, UR5, PT, P1 ;  /* 0x00000005ff007c0c */ /* 0x000fda000bf25310 */
[----:B------:R-:W-:Y:S05]  /*1040*/  @!P1 BRA `(.L_x_14) ;  /* 0x00000000000c9947 */ /* 0x000fea0003800000 */
[----:B------:R-:W0:Y:S02]  /*1050*/  LDC.64 R8, c[0x0][0x588] ;  /* 0x00016200ff087b82 */ /* 0x000e240000000a00 */
[----:B0-----:R1:W5:Y:S01]  /*1060*/  LDG.E R8, desc[UR16][R8.64] ;  /* 0x0000001008087981 */ /* 0x001362000c1e1900 */
[----:B------:R-:W-:Y:S05]  /*1070*/  BRA `(.L_x_13) ;  /* 0x0000000000047947 */ /* 0x000fea0003800000 */
.L_x_14:
[----:B------:R-:W2:Y:S02]  /*1080*/  LDC R8, c[0x0][0x580] ;  /* 0x00016000ff087b82 */ /* 0x000ea40000000800 */
.L_x_13:
[----:B------:R-:W-:Y:S02]  /*1090*/  ULDC.64 UR4, c[0x0][0x5a0] ;  /* 0x0001680000047ab9 */ /* 0x000fe40000000a00 */
[----:B------:R-:W-:-:S04]  /*10a0*/  ISETP.NE.U32.AND P1, PT, RZ, UR4, PT ;  /* 0x00000004ff007c0c */ /* 0x000fc8000bf25070 */
[----:B------:R-:W-:-:S13]  /*10b0*/  ISETP.NE.AND.EX P1, PT, RZ, UR5, PT, P1 ;  /* 0x00000005ff007c0c */ /* 0x000fda000bf25310 */
[----:B------:R-:W-:Y:S05]  /*10c0*/  @!P1 BRA `(.L_x_15) ;  /* 0x00000000001c9947 */ /* 0x000fea0003800000 */
[----:B------:R-:W3:Y:S02]  /*10d0*/  LDC.64 R12, c[0x0][0x5a0] ;  /* 0x00016800ff0c7b82 */ /* 0x000ee40000000a00 */
[----:B---3--:R-:W3:Y:S02]  /*10e0*/  LDG.E.64 R12, desc[UR16][R12.64] ;  /* 0x000000100c0c7981 */ /* 0x008ee4000c1e1b00 */
[----:B---3--:R-:W-:-:S04]  /*10f0*/  ISETP.NE.U32.AND P1, PT, R12, RZ, PT ;  /* 0x000000ff0c00720c */ /* 0x008fc80003f25070 */
[----:B------:R-:W-:-:S13]  /*1100*/  ISETP.NE.AND.EX P1, PT, R13, RZ, PT, P1 ;  /* 0x000000ff0d00720c */ /* 0x000fda0003f25310 */
[----:B------:R-:W-:Y:S05]  /*1110*/  @!P1 BRA `(.L_x_15) ;  /* 0x0000000000089947 */ /* 0x000fea0003800000 */
[----:B01----:R0:W5:Y:S01]  /*1120*/  LD.E R9, desc[UR16][R12.64] ;  /* 0x000000100c097980 */ /* 0x003162000c101900 */
[----:B------:R-:W-:Y:S05]  /*1130*/  BRA `(.L_x_16) ;  /* 0x0000000000207947 */ /* 0x000fea0003800000 */
.L_x_15:
[----:B------:R-:W-:Y:S02]  /*1140*/  ULDC.64 UR4, c[0x0][0x590] ;  /* 0x0001640000047ab9 */ /* 0x000fe40000000a00 */
[----:B------:R-:W-:-:S04]  /*1150*/  ISETP.NE.U32.AND P1, PT, RZ, UR4, PT ;  /* 0x00000004ff007c0c */ /* 0x000fc8000bf25070 */
[----:B------:R-:W-:-:S13]  /*1160*/  ISETP.NE.AND.EX P1, PT, RZ, UR5, PT, P1 ;  /* 0x00000005ff007c0c */ /* 0x000fda000bf25310 */
[----:B------:R-:W-:Y:S05]  /*1170*/  @!P1 BRA `(.L_x_17) ;  /* 0x00000000000c9947 */ /* 0x000fea0003800000 */
[----:B------:R-:W0:Y:S02]  /*1180*/  LDC.64 R12, c[0x0][0x590] ;  /* 0x00016400ff0c7b82 */ /* 0x000e240000000a00 */
[----:B01----:R1:W5:Y:S01]  /*1190*/  LDG.E R9, desc[UR16][R12.64] ;  /* 0x000000100c097981 */ /* 0x003362000c1e1900 */
[----:B------:R-:W-:Y:S05]  /*11a0*/  BRA `(.L_x_16) ;  /* 0x0000000000047947 */ /* 0x000fea0003800000 */
.L_x_17:
[----:B01----:R-:W3:Y:S02]  /*11b0*/  LDC R9, c[0x0][0x584] ;  /* 0x00016100ff097b82 */ /* 0x003ee40000000800 */
.L_x_16:
[----:B------:R-:W-:-:S13]  /*11c0*/  LOP3.LUT P1, RZ, R14, 0xff, RZ, 0xc0, !PT ;  /* 0x000000ff0eff7812 */ /* 0x000fda000782c0ff */
[----:B------:R-:W-:Y:S05]  /*11d0*/  @!P1 EXIT ;  /* 0x000000000000994d */ /* 0x000fea0003800000 */
[----:B------:R-:W-:Y:S01]  /*11e0*/  ULDC UR4, c[0x0][0x28c] ;  /* 0x0000a30000047ab9 */ /* 0x000fe20000000800 */
[----:B------:R-:W-:Y:S01]  /*11f0*/  LOP3.LUT R146, R4, 0x1, RZ, 0xfc, !PT ;  /* 0x0000000104927812 */ /* 0x000fe200078efcff */
[----:B------:R-:W-:-:S04]  /*1200*/  UIADD3 UR4, UR4, 0x3f, URZ ;  /* 0x0000003f04047890 */ /* 0x000fc8000fffe03f */
[----:B------:R-:W-:-:S04]  /*1210*/  USHF.R.S32.HI UR5, URZ, 0x1f, UR4 ;  /* 0x0000001f3f057899 */ /* 0x000fc80008011404 */
[----:B------:R-:W-:-:S03]  /*1220*/  ULEA.HI UR5, UR5, UR4, URZ, 0x6 ;  /* 0x0000000405057291 */ /* 0x000fc6000f8f303f */
[----:B------:R-:W-:Y:S01]  /*1230*/  UMOV UR4, URZ ;  /* 0x0000003f00047c82 */ /* 0x000fe20008000000 */
[----:B------:R-:W-:-:S03]  /*1240*/  USHF.R.S32.HI UR9, URZ, 0x6, UR5 ;  /* 0x000000063f097899 */ /* 0x000fc60008011405 */
[----:B------:R-:W-:-:S09]  /*1250*/  UMOV UR5, URZ ;  /* 0x0000003f00057c82 */ /* 0x000fd20008000000 */
.L_x_172:
[----:B------:R-:W-:Y:S01]  /*1260*/  LOP3.LUT R11, R0, 0x80, RZ, 0xc0, !PT ;  /* 0x00000080000b7812 */ /* 0x000fe200078ec0ff */
[----:B------:R-:W4:Y:S01]  /*1270*/  S2UR UR13, SR_CgaCtaId ;  /* 0x00000000000d79c3 */ /* 0x000f220000008800 */
[----:B------:R-:W-:Y:S01]  /*1280*/  UMOV UR12, 0x400 ;  /* 0x00000400000c7882 */ /* 0x000fe20000000000 */
[----:B------:R-:W-:Y:S01]  /*1290*/  UMOV UR6, URZ ;  /* 0x0000003f00067c82 */ /* 0x000fe20008000000 */
[----:B------:R-:W-:Y:S01]  /*12a0*/  SHF.R.U32.HI R11, RZ, 0x7, R11 ;  /* 0x00000007ff0b7819 */ /* 0x000fe2000001160b */
[----:B------:R-:W-:Y:S01]  /*12b0*/  UMOV UR7, URZ ;  /* 0x0000003f00077c82 */ /* 0x000fe20008000000 */
[----:B------:R-:W-:Y:S01]  /*12c0*/  UMOV UR18, UR5 ;  /* 0x0000000500127c82 */ /* 0x000fe20008000000 */
[----:B------:R-:W-:Y:S02]  /*12d0*/  CS2R R20, SRZ ;  /* 0x0000000000147805 */ /* 0x000fe4000001ff00 */
[----:B------:R-:W-:Y:S01]  /*12e0*/  CS2R R18, SRZ ;  /* 0x0000000000127805 */ /* 0x000fe2000001ff00 */
[----:B01---5:R-:W0:Y:S01]  /*12f0*/  LDC R12, c[0x0][0x28c] ;  /* 0x0000a300ff0c7b82 */ /* 0x023e220000000800 */
[----:B------:R-:W1:Y:S01]  /*1300*/  SHFL.IDX PT, R11, R11, RZ, 0x1f ;  /* 0x00001fff0b0b7589 */ /* 0x000e6200000e0000 */
[----:B------:R-:W-:-:S02]  /*1310*/  CS2R R22, SRZ ;  /* 0x0000000000167805 */ /* 0x000fc4000001ff00 */
[----:B------:R-:W-:Y:S02]  /*1320*/  CS2R R88, SRZ ;  /* 0x0000000000587805 */ /* 0x000fe4000001ff00 */
[----:B------:R-:W-:Y:S02]  /*1330*/  CS2R R90, SRZ ;  /* 0x00000000005a7805 */ /* 0x000fe4000001ff00 */
[----:B------:R-:W-:Y:S02]  /*1340*/  CS2R R92, SRZ ;  /* 0x00000000005c7805 */ /* 0x000fe4000001ff00 */
[----:B------:R-:W-:Y:S02]  /*1350*/  CS2R R94, SRZ ;  /* 0x00000000005e7805 */ /* 0x000fe4000001ff00 */
[----:B------:R-:W-:Y:S02]  /*1360*/  CS2R R96, SRZ ;  /* 0x0000000000607805 */ /* 0x000fe4000001ff00 */
        /* <DEDUP_REMOVED lines=16> */
[----:B0-----:R-:W-:Y:S02]  /*1470*/  ISETP.GE.AND P1, PT, R12, 0x1, PT ;  /* 0x000000010c00780c */ /* 0x001fe40003f26270 */
[----:B------:R-:W-:Y:S02]  /*1480*/  CS2R R130, SRZ ;  /* 0x0000000000827805 */ /* 0x000fe4000001ff00 */
[----:B-1----:R-:W-:-:S02]  /*1490*/  R2UR UR8, R11 ;  /* 0x000000000b0872ca */ /* 0x002fc400000e0000 */
[----:B------:R-:W-:Y:S02]  /*14a0*/  CS2R R132, SRZ ;  /* 0x0000000000847805 */ /* 0x000fe4000001ff00 */
[----:B------:R-:W-:Y:S02]  /*14b0*/  CS2R R134, SRZ ;  /* 0x0000000000867805 */ /* 0x000fe4000001ff00 */
[----:B------:R-:W-:Y:S02]  /*14c0*/  CS2R R136, SRZ ;  /* 0x0000000000887805 */ /* 0x000fe4000001ff00 */
[----:B------:R-:W-:Y:S02]  /*14d0*/  CS2R R138, SRZ ;  /* 0x00000000008a7805 */ /* 0x000fe4000001ff00 */
[----:B------:R-:W-:Y:S02]  /*14e0*/  CS2R R140, SRZ ;  /* 0x00000000008c7805 */ /* 0x000fe4000001ff00 */
[----:B------:R-:W-:-:S02]  /*14f0*/  CS2R R142, SRZ ;  /* 0x00000000008e7805 */ /* 0x000fc4000001ff00 */
[----:B------:R-:W-:Y:S01]  /*1500*/  CS2R R144, SRZ ;  /* 0x0000000000907805 */ /* 0x000fe2000001ff00 */
[----:B------:R-:W-:Y:S01]  /*1510*/  IMAD.U32 R15, RZ, RZ, UR4 ;  /* 0x00000004ff0f7e24 */ /* 0x000fe2000f8e00ff */
[----:B------:R-:W-:Y:S02]  /*1520*/  CS2R R56, SRZ ;  /* 0x0000000000387805 */ /* 0x000fe4000001ff00 */
[----:B------:R-:W-:Y:S02]  /*1530*/  CS2R R58, SRZ ;  /* 0x00000000003a7805 */ /* 0x000fe4000001ff00 */
[----:B------:R-:W-:Y:S02]  /*1540*/  CS2R R60, SRZ ;  /* 0x00000000003c7805 */ /* 0x000fe4000001ff00 */
[----:B------:R-:W-:Y:S01]  /*1550*/  CS2R R62, SRZ ;  /* 0x00000000003e7805 */ /* 0x000fe2000001ff00 */
[----:B------:R-:W-:Y:S01]  /*1560*/  ULEA.HI UR10, UR8, UR8, URZ, 0x1 ;  /* 0x00000008080a7291 */ /* 0x000fe2000f8f083f */
[----:B------:R-:W-:-:S02]  /*1570*/  CS2R R64, SRZ ;  /* 0x0000000000407805 */ /* 0x000fc4000001ff00 */
[----:B------:R-:W-:Y:S02]  /*1580*/  CS2R R66, SRZ ;  /* 0x0000000000427805 */ /* 0x000fe4000001ff00 */
[----:B------:R-:W-:Y:S01]  /*1590*/  CS2R R68, SRZ ;  /* 0x0000000000447805 */ /* 0x000fe2000001ff00 */
[----:B------:R-:W-:Y:S01]  /*15a0*/  ULOP3.LUT UR11, UR10, 0xffffe, URZ, 0xc0, !UPT ;  /* 0x000ffffe0a0b7892 */ /* 0x000fe2000f8ec03f */
[----:B------:R-:W-:Y:S01]  /*15b0*/  CS2R R70, SRZ ;  /* 0x0000000000467805 */ /* 0x000fe2000001ff00 */
[----:B----4-:R-:W-:Y:S01]  /*15c0*/  ULEA UR10, UR13, UR12, 0x18 ;  /* 0x0000000c0d0a7291 */ /* 0x010fe2000f8ec03f */
[----:B------:R-:W-:Y:S01]  /*15d0*/  CS2R R72, SRZ ;  /* 0x0000000000487805 */ /* 0x000fe2000001ff00 */
[----:B------:R-:W-:Y:S01]  /*15e0*/  UIADD3 UR11, UR8, -UR11, URZ ;  /* 0x8000000b080b7290 */ /* 0x000fe2000fffe03f */
[----:B------:R-:W-:Y:S02]  /*15f0*/  CS2R R74, SRZ ;  /* 0x00000000004a7805 */ /* 0x000fe4000001ff00 */
[----:B------:R-:W-:Y:S01]  /*1600*/  CS2R R76, SRZ ;  /* 0x00000000004c7805 */ /* 0x000fe2000001ff00 */
[----:B------:R-:W-:Y:S01]  /*1610*/  UMOV UR8, URZ ;  /* 0x0000003f00087c82 */ /* 0x000fe20008000000 */
[----:B------:R-:W-:Y:S01]  /*1620*/  ULEA UR11, UR11, UR10, 0xc ;  /* 0x0000000a0b0b7291 */ /* 0x000fe2000f8e603f */
[----:B------:R-:W-:-:S02]  /*1630*/  CS2R R78, SRZ ;  /* 0x00000000004e7805 */ /* 0x000fc4000001ff00 */
[----:B------:R-:W-:Y:S02]  /*1640*/  CS2R R80, SRZ ;  /* 0x0000000000507805 */ /* 0x000fe4000001ff00 */
[----:B------:R-:W-:Y:S01]  /*1650*/  CS2R R82, SRZ ;  /* 0x0000000000527805 */ /* 0x000fe2000001ff00 */
[----:B------:R-:W-:Y:S01]  /*1660*/  UIADD3 UR11, UR11, 0x180, URZ ;  /* 0x000001800b0b7890 */ /* 0x000fe2000fffe03f */
[----:B------:R-:W-:Y:S02]  /*1670*/  CS2R R84, SRZ ;  /* 0x0000000000547805 */ /* 0x000fe4000001ff00 */
[----:B------:R-:W-:Y:S02]  /*1680*/  CS2R R86, SRZ ;  /* 0x0000000000567805 */ /* 0x000fe4000001ff00 */
[----:B------:R-:W-:Y:S01]  /*1690*/  CS2R R24, SRZ ;  /* 0x0000000000187805 */ /* 0x000fe2000001ff00 */
[----:B------:R-:W-:Y:S01]  /*16a0*/  USHF.R.U32.HI UR11, URZ, 0x4, UR11 ;  /* 0x000000043f0b7899 */ /* 0x000fe2000801160b */
[----:B------:R-:W-:-:S02]  /*16b0*/  CS2R R26, SRZ ;  /* 0x00000000001a7805 */ /* 0x000fc4000001ff00 */
[----:B------:R-:W-:Y:S02]  /*16c0*/  CS2R R28, SRZ ;  /* 0x00000000001c7805 */ /* 0x000fe4000001ff00 */
[----:B------:R-:W-:Y:S01]  /*16d0*/  CS2R R30, SRZ ;  /* 0x00000000001e7805 */ /* 0x000fe2000001ff00 */
[----:B------:R-:W-:Y:S01]  /*16e0*/  ULOP3.LUT UR11, UR11, 0x3fff, URZ, 0xc0, !UPT ;  /* 0x00003fff0b0b7892 */ /* 0x000fe2000f8ec03f */
        /* <DEDUP_REMOVED lines=11> */
[----:B------:R-:W-:Y:S01]  /*17a0*/  CS2R R54, SRZ ;  /* 0x0000000000367805 */ /* 0x000fe2000001ff00 */
[----:B--2---:R-:W-:Y:S06]  /*17b0*/  @!P1 BRA `(.L_x_18) ;  /* 0x0000000800549947 */ /* 0x004fec0003800000 */
[----:B------:R-:W-:-:S13]  /*17c0*/  ISETP.NE.AND P2, PT, R146, 0x3, PT ;  /* 0x000000039200780c */ /* 0x000fda0003f45270 */
[----:B------:R-:W-:Y:S05]  /*17d0*/  @!P2 BRA `(.L_x_19) ;  /* 0x000000000004a947 */ /* 0x000fea0003800000 */
[----:B------:R-:W-:Y:S01]  /*17e0*/  BPT.TRAP 0x1 ;  /* 0x000000040000795c */ /* 0x000fe20000300000 */
.L_x_19:
[----:B------:R-:W-:Y:S01]  /*17f0*/  ULEA UR6, UR5, UR10, 0x3 ;  /* 0x0000000a05067291 */ /* 0x000fe2000f8e183f */
[----:B------:R-:W-:-:S05]  /*1800*/  IMAD.U32 R11, RZ, RZ, UR4 ;  /* 0x00000004ff0b7e24 */ /* 0x000fca000f8e00ff */
[----:B------:R-:W-:-:S04]  /*1810*/  SHF.L.U32 R11, R11, 0x1f, RZ ;  /* 0x0000001f0b0b7819 */ /* 0x000fc800000006ff */
[----:B------:R0:W1:Y:S01]  /*1820*/  SYNCS.PHASECHK.TRANS64.TRYWAIT P1, [UR6], R11 ;  /* 0x0000000bff0075a7 */ /* 0x0000620008020146 */
[----:B------:R-:W-:Y:S05]  /*1830*/  @!P2 BRA `(.L_x_20) ;  /* 0x000000000004a947 */ /* 0x000fea0003800000 */
[----:B------:R-:W-:Y:S01]  /*1840*/  BPT.TRAP 0x1 ;  /* 0x000000040000795c */ /* 0x000fe20000300000 */
.L_x_20:
[----:B-1----:R-:W-:Y:S05]  /*1850*/  @P1 BRA `(.L_x_21) ;  /* 0x0000000000081947 */ /* 0x002fea0003800000 */
[----:B------:R-:W1:Y:S02]  /*1860*/  SYNCS.PHASECHK.TRANS64.TRYWAIT P1, [UR6], R11 ;  /* 0x0000000bff0075a7 */ /* 0x000e640008020146 */
[----:B-1----:R-:W-:Y:S05]  /*1870*/  @!P1 BRA `(.L_x_22) ;  /* 0x0000008000909947 */ /* 0x002fea0003800000 */
.L_x_21:
[----:B------:R-:W-:Y:S01]  /*1880*/  UIADD3 UR6, UR10, 0x2c180, URZ ;  /* 0x0002c1800a067890 */ /* 0x000fe2000fffe03f */
[----:B------:R-:W-:Y:S01]  /*1890*/  WARPGROUP.ARRIVE ;  /* 0x00000000000079c5 */ /* 0x000fe20000000000 */
[----:B------:R-:W-:Y:S01]  /*18a0*/  ULOP3.LUT UR8, UR11, 0x10000, URZ, 0xfc, !UPT ;  /* 0x000100000b087892 */ /* 0x000fe2000f8efc3f */
[----:B------:R-:W-:Y:S01]  /*18b0*/  CS2R R20, SRZ ;  /* 0x0000000000147805 */ /* 0x000fe2000001ff00 */
[----:B------:R-:W-:Y:S01]  /*18c0*/  USHF.R.U32.HI UR6, URZ, 0x4, UR6 ;  /* 0x000000043f067899 */ /* 0x000fe20008011606 */
[----:B------:R-:W-:Y:S01]  /*18d0*/  CS2R R18, SRZ ;  /* 0x0000000000127805 */ /* 0x000fe2000001ff00 */
[----:B------:R-:W-:Y:S01]  /*18e0*/  ULEA UR8, UR5, UR8, 0xa ;  /* 0x0000000805087291 */ /* 0x000fe2000f8e503f */
[----:B------:R-:W-:Y:S01]  /*18f0*/  CS2R R22, SRZ ;  /* 0x0000000000167805 */ /* 0x000fe2000001ff00 */
[----:B------:R-:W-:Y:S01]  /*1900*/  ULOP3.LUT UR6, UR6, 0x3fff, URZ, 0xc0, !UPT ;  /* 0x00003fff06067892 */ /* 0x000fe2000f8ec03f */
[----:B------:R-:W-:Y:S01]  /*1910*/  CS2R R88, SRZ ;  /* 0x0000000000587805 */ /* 0x000fe2000001ff00 */
[----:B------:R-:W-:Y:S01]  /*1920*/  UMOV UR13, 0x80000020 ;  /* 0x80000020000d7882 */ /* 0x000fe20000000000 */
[----:B------:R-:W-:Y:S01]  /*1930*/  UMOV UR15, 0x80000020 ;  /* 0x80000020000f7882 */ /* 0x000fe20000000000 */
[----:B------:R-:W-:Y:S01]  /*1940*/  ULOP3.LUT UR6, UR6, 0x10000, URZ, 0xfc, !UPT ;  /* 0x0001000006067892 */ /* 0x000fe2000f8efc3f */
[----:B------:R-:W-:Y:S01]  /*1950*/  CS2R R90, SRZ ;  /* 0x00000000005a7805 */ /* 0x000fe2000001ff00 */
[----:B------:R-:W-:Y:S01]  /*1960*/  UMOV UR12, UR8 ;  /* 0x00000008000c7c82 */ /* 0x000fe20008000000 */
[----:B------:R-:W-:Y:S01]  /*1970*/  CS2R R92, SRZ ;  /* 0x00000000005c7805 */ /* 0x000fe2000001ff00 */
[----:B------:R-:W-:Y:S01]  /*1980*/  ULEA UR7, UR5, UR6, 0x8 ;  /* 0x0000000605077291 */ /* 0x000fe2000f8e403f */
[----:B------:R-:W-:Y:S01]  /*1990*/  CS2R R94, SRZ ;  /* 0x00000000005e7805 */ /* 0x000fe2000001ff00 */
[----:B------:R-:W-:Y:S01]  /*19a0*/  UIADD3 UR6, UR8, 0x200, URZ ;  /* 0x0000020008067890 */ /* 0x000fe2000fffe03f */
[----:B------:R-:W-:-:S02]  /*19b0*/  CS2R R96, SRZ ;  /* 0x0000000000607805 */ /* 0x000fc4000001ff00 */
[----:B------:R-:W-:Y:S02]  /*19c0*/  CS2R R98, SRZ ;  /* 0x0000000000627805 */ /* 0x000fe4000001ff00 */
[----:B------:R-:W-:Y:S02]  /*19d0*/  CS2R R100, SRZ ;  /* 0x0000000000647805 */ /* 0x000fe4000001ff00 */
[----:B------:R-:W-:Y:S01]  /*19e0*/  CS2R R102, SRZ ;  /* 0x0000000000667805 */ /* 0x000fe2000001ff00 */
[----:B------:R-:W-:Y:S01]  /*19f0*/  UMOV UR14, UR7 ;  /* 0x00000007000e7c82 */ /* 0x000fe20008000000 */
[----:B------:R-:W-:Y:S01]  /*1a00*/  CS2R R104, SRZ ;  /* 0x0000000000687805 */ /* 0x000fe2000001ff00 */
[----:B------:R-:W-:Y:S01]  /*1a10*/  QGMMA.64x64x32.F32.E4M3.E4M3 R56, gdesc[UR12], RZ, !UPT ;  /* 0x00e000000c3879f3 */ /* 0x000fe2000c7008ff */
[----:B------:R-:W-:Y:S01]  /*1a20*/  UMOV UR12, UR6 ;  /* 0x00000006000c7c82 */ /* 0x000fe20008000000 */
[----:B------:R-:W-:Y:S01]  /*1a30*/  UMOV UR13, 0x80000020 ;  /* 0x80000020000d7882 */ /* 0x000fe20000000000 */
[----:B------:R-:W-:Y:S01]  /*1a40*/  UMOV UR6, 0x2 ;  /* 0x0000000200067882 */ /* 0x000fe20000000000 */
[----:B------:R-:W-:Y:S01]  /*1a50*/  QGMMA.64x64x32.F32.E4M3.E4M3 R24, gdesc[UR12], RZ, !UPT ;  /* 0x00e000000c1879f3 */ /* 0x000fe2000c7008ff */
[----:B------:R-:W-:Y:S01]  /*1a60*/  UIADD3 UR14, UR7, 0x2, URZ ;  /* 0x00000002070e7890 */ /* 0x000fe2000fffe03f */
[----:B------:R-:W-:Y:S01]  /*1a70*/  CS2R R106, SRZ ;  /* 0x00000000006a7805 */ /* 0x000fe2000001ff00 */
[----:B------:R-:W-:Y:S01]  /*1a80*/  UIADD3 UR12, UR8, 0x2, URZ ;  /* 0x00000002080c7890 */ /* 0x000fe2000fffe03f */
[----:B------:R-:W-:Y:S01]  /*1a90*/  CS2R R108, SRZ ;  /* 0x00000000006c7805 */ /* 0x000fe2000001ff00 */
[----:B------:R-:W-:Y:S01]  /*1aa0*/  ULDC UR7, c[0x0][0x50c] ;  /* 0x0001430000077ab9 */ /* 0x000fe20000000800 */
[----:B------:R-:W-:Y:S01]  /*1ab0*/  UIADD3 UR8, UR8, 0x202, URZ ;  /* 0x0000020208087890 */ /* 0x000fe2000fffe03f */
[----:B------:R-:W-:Y:S01]  /*1ac0*/  CS2R R110, SRZ ;  /* 0x00000000006e7805 */ /* 0x000fe2000001ff00 */
[----:B------:R-:W-:Y:S01]  /*1ad0*/  UISETP.NE.AND UP0, UPT, UR7, 0x2, UPT ;  /* 0x000000020700788c */ /* 0x000fe2000bf05270 */
[----:B------:R-:W-:Y:S01]  /*1ae0*/  CS2R R112, SRZ ;  /* 0x0000000000707805 */ /* 0x000fe2000001ff00 */
[----:B------:R-:W-:Y:S01]  /*1af0*/  UMOV UR13, 0x80000020 ;  /* 0x80000020000d7882 */ /* 0x000fe20000000000 */
[----:B------:R-:W-:Y:S01]  /*1b00*/  UMOV UR15, 0x80000020 ;  /* 0x80000020000f7882 */ /* 0x000fe20000000000 */
[----:B------:R-:W-:Y:S01]  /*1b10*/  USEL UR7, URZ, 0x1, UP0 ;  /* 0x000000013f077887 */ /* 0x000fe20008000000 */
[----:B------:R-:W-:-:S02]  /*1b20*/  CS2R R114, SRZ ;  /* 0x0000000000727805 */ /* 0x000fc4000001ff00 */
[----:B------:R-:W-:Y:S02]  /*1b30*/  CS2R R116, SRZ ;  /* 0x0000000000747805 */ /* 0x000fe4000001ff00 */
[----:B------:R-:W-:Y:S02]  /*1b40*/  CS2R R118, SRZ ;  /* 0x0000000000767805 */ /* 0x000fe4000001ff00 */
[----:B------:R-:W-:Y:S02]  /*1b50*/  CS2R R120, SRZ ;  /* 0x0000000000787805 */ /* 0x000fe4000001ff00 */
[----:B------:R-:W-:Y:S02]  /*1b60*/  CS2R R122, SRZ ;  /* 0x00000000007a7805 */ /* 0x000fe4000001ff00 */
[----:B------:R-:W-:Y:S02]  /*1b70*/  ISETP.NE.AND P1, PT, RZ, UR7, PT ;  /* 0x00000007ff007c0c */ /* 0x000fe4000bf25270 */
        /* <DEDUP_REMOVED lines=10> */
[----:B------:R-:W-:Y:S01]  /*1c20*/  CS2R R144, SRZ ;  /* 0x0000000000907805 */ /* 0x000fe2000001ff00 */
[----:B------:R-:W-:Y:S01]  /*1c30*/  QGMMA.64x64x32.F32.E4M3.E4M3 R56, gdesc[UR12], R56 ;  /* 0x00e000000c3879f3 */ /* 0x000fe20008700838 */
[----:B------:R-:W-:Y:S01]  /*1c40*/  UMOV UR12, UR8 ;  /* 0x00000008000c7c82 */ /* 0x000fe20008000000 */
[----:B------:R-:W-:Y:S02]  /*1c50*/  UMOV UR13, 0x80000020 ;  /* 0x80000020000d7882 */ /* 0x000fe40000000000 */
[----:B------:R-:W-:Y:S01]  /*1c60*/  QGMMA.64x64x32.F32.E4M3.E4M3 R24, gdesc[UR12], R24, gsb0 ;  /* 0x00e000000c1879f3 */ /* 0x000fe20008000818 */
[----:B------:R-:W-:Y:S05]  /*1c70*/  @!P1 BRA `(.L_x_23) ;  /* 0x0000000400089947 */ /* 0x000fea0003800000 */
[----:B------:R-:W-:Y:S02]  /*1c80*/  WARPGROUP.DEPBAR.LE gsb0, 0x0 ;  /* 0x00008000000079c5 */ /* 0x000fe40000010000 */
[----:B------:R-:W-:-:S01]  /*1c90*/  FADD R145, RZ, R56 ;  /* 0x00000038ff917221 */ /* 0x000fc20000000000 */
[----:B------:R-:W-:Y:S01]  /*1ca0*/  FADD R144, RZ, R57 ;  /* 0x00000039ff907221 */ /* 0x000fe20000000000 */
        /* <DEDUP_REMOVED lines=62> */
[----:B------:R-:W-:-:S06]  /*2090*/  UMOV UR6, URZ ;  /* 0x0000003f00067c82 */ /* 0x000fcc0008000000 */
.L_x_23:
[----:B------:R-:W-:-:S04]  /*20a0*/  UIADD3 UR18, UR5, 0x1, URZ ;  /* 0x0000000105127890 */ /* 0x000fc8000fffe03f */
[----:B------:R-:W-:-:S04]  /*20b0*/  UISETP.NE.AND UP0, UPT, UR18, 0xb, UPT ;  /* 0x0000000b1200788c */ /* 0x000fc8000bf05270 */
[----:B------:R-:W-:Y:S02]  /*20c0*/  USEL UR8, URZ, 0x1, UP0 ;  /* 0x000000013f087887 */ /* 0x000fe40008000000 */
[----:B------:R-:W-:Y:S02]  /*20d0*/  USEL UR18, UR18, URZ, UP0 ;  /* 0x0000003f12127287 */ /* 0x000fe40008000000 */
[----:B------:R-:W-:-:S06]  /*20e0*/  ULOP3.LUT UR8, UR4, UR8, URZ, 0x3c, !UPT ;  /* 0x0000000804087292 */ /* 0x000fcc000f8e3c3f */
[----:B------:R-:W-:Y:S01]  /*20f0*/  IMAD.U32 R15, RZ, RZ, UR8 ;  /* 0x00000008ff0f7e24 */ /* 0x000fe2000f8e00ff */
[----:B------:R-:W-:-:S06]  /*2100*/  UMOV UR8, 0x1 ;  /* 0x0000000100087882 */ /* 0x000fcc0000000000 */
.L_x_18:
[----:B------:R-:W-:-:S04]  /*2110*/  UISETP.LT.AND UP0, UPT, UR9, 0x1, UPT ;  /* 0x000000010900788c */ /* 0x000fc8000bf01270 */
[----:B------:R-:W-:-:S04]  /*2120*/  USEL UR12, UR9, 0x1, UP0 ;  /* 0x00000001090c7887 */ /* 0x000fc80008000000 */
[----:B------:R-:W-:-:S04]  /*2130*/  UIADD3 UR12, UR9, -UR12, URZ ;  /* 0x8000000c090c7290 */ /* 0x000fc8000fffe03f */
[----:B------:R-:W-:-:S06]  /*2140*/  UISETP.GE.AND UP0, UPT, UR12, 0x1, UPT ;  /* 0x000000010c00788c */ /* 0x000fcc000bf06270 */
[----:B------:R-:W-:-:S13]  /*2150*/  PLOP3.LUT P1, PT, PT, PT, UP0, 0x80, 0x0 ;  /* 0x000000000000781c */ /* 0x000fda0003f2f008 */
[----:B------:R-:W-:Y:S05]  /*2160*/  @!P1 BRA `(.L_x_24) ;  /* 0x00000008002c9947 */ /* 0x000fea0003800000 */
[----:B01----:R-:W-:Y:S01]  /*2170*/  IMAD.U32 R11, RZ, RZ, UR12 ;  /* 0x0000000cff0b7e24 */ /* 0x003fe2000f8e00ff */
[----:B------:R-:W-:Y:S01]  /*2180*/  ULDC UR20, c[0x0][0x50c] ;  /* 0x0001430000147ab9 */ /* 0x000fe20000000800 */
[----:B------:R-:W-:-:S07]  /*2190*/  IMAD.U32 R12, RZ, RZ, UR5 ;  /* 0x00000005ff0c7e24 */ /* 0x000fce000f8e00ff */
.L_x_32:
[----:B------:R-:W-:-:S13]  /*21a0*/  ISETP.NE.AND P2, PT, R146, 0x3, PT ;  /* 0x000000039200780c */ /* 0x000fda0003f45270 */
[----:B0-----:R-:W-:Y:S05]  /*21b0*/  @!P2 BRA `(.L_x_25) ;  /* 0x000000000004a947 */ /* 0x001fea0003800000 */
[----:B------:R-:W-:Y:S01]  /*21c0*/  BPT.TRAP 0x1 ;  /* 0x000000040000795c */ /* 0x000fe20000300000 */
.L_x_25:
[----:B------:R-:W0:Y:S01]  /*21d0*/  S2UR UR12, SR_CgaCtaId ;  /* 0x00000000000c79c3 */ /* 0x000e220000008800 */
[----:B------:R-:W-:Y:S01]  /*21e0*/  UMOV UR10, 0x400 ;  /* 0x00000400000a7882 */ /* 0x000fe20000000000 */
[----:B------:R-:W-:Y:S01]  /*21f0*/  SHF.L.U32 R13, R15, 0x1f, RZ ;  /* 0x0000001f0f0d7819 */ /* 0x000fe200000006ff */
[----:B0-----:R-:W-:-:S04]  /*2200*/  ULEA UR10, UR12, UR10, 0x18 ;  /* 0x0000000a0c0a7291 */ /* 0x001fc8000f8ec03f */
[----:B------:R-:W-:-:S09]  /*2210*/  ULEA UR12, UR18, UR10, 0x3 ;  /* 0x0000000a120c7291 */ /* 0x000fd2000f8e183f */
[----:B------:R0:W1:Y:S01]  /*2220*/  SYNCS.PHASECHK.TRANS64.TRYWAIT P1, [UR12], R13 ;  /* 0x0000000dff0075a7 */ /* 0x000062000802014c */
[----:B------:R-:W-:Y:S05]  /*2230*/  @!P2 BRA `(.L_x_26) ;  /* 0x000000000004a947 */ /* 0x000fea0003800000 */
[----:B------:R-:W-:Y:S01]  /*2240*/  BPT.TRAP 0x1 ;  /* 0x000000040000795c */ /* 0x000fe20000300000 */
.L_x_26:
[----:B-1----:R-:W-:Y:S05]  /*2250*/  @P1 BRA `(.L_x_27) ;  /* 0x0000000000081947 */ /* 0x002fea0003800000 */
[----:B------:R-:W1:Y:S02]  /*2260*/  SYNCS.PHASECHK.TRANS64.TRYWAIT P1, [UR12], R13 ;  /* 0x0000000dff0075a7 */ /* 0x000e64000802014c */
[----:B-1----:R-:W-:Y:S05]  /*2270*/  @!P1 BRA `(.L_x_28) ;  /* 0x0000007800289947 */ /* 0x002fea0003800000 */
.L_x_27:
[----:B------:R-:W-:Y:S01]  /*2280*/  UIADD3 UR12, UR10, 0x2c180, URZ ;  /* 0x0002c1800a0c7890 */ /* 0x000fe2000fffe03f */
[----:B------:R-:W-:Y:S01]  /*2290*/  WARPGROUP.ARRIVE ;  /* 0x00000000000079c5 */ /* 0x000fe20000000000 */
[----:B------:R-:W-:Y:S02]  /*22a0*/  UISETP.NE.AND UP0, UPT, UR7, URZ, UPT ;  /* 0x0000003f0700728c */ /* 0x000fe4000bf05270 */
[----:B------:R-:W-:Y:S02]  /*22b0*/  USHF.R.U32.HI UR12, URZ, 0x4, UR12 ;  /* 0x000000043f0c7899 */ /* 0x000fe4000801160c */
[----:B------:R-:W-:Y:S02]  /*22c0*/  USEL UR8, UR8, URZ, !UP0 ;  /* 0x0000003f08087287 */ /* 0x000fe4000c000000 */
[----:B------:R-:W-:Y:S02]  /*22d0*/  ULOP3.LUT UR12, UR12, 0x3fff, URZ, 0xc0, !UPT ;  /* 0x00003fff0c0c7892 */ /* 0x000fe4000f8ec03f */
[----:B------:R-:W-:-:S02]  /*22e0*/  ULOP3.LUT UR7, UR11, 0x10000, URZ, 0xfc, !UPT ;  /* 0x000100000b077892 */ /* 0x000fc4000f8efc3f */
[----:B------:R-:W-:Y:S02]  /*22f0*/  ULOP3.LUT UR12, UR12, 0x10000, URZ, 0xfc, !UPT ;  /* 0x000100000c0c7892 */ /* 0x000fe4000f8efc3f */
[----:B------:R-:W-:Y:S02]  /*2300*/  UISETP.NE.U32.AND UP0, UPT, UR8, URZ, UPT ;  /* 0x0000003f0800728c */ /* 0x000fe4000bf05070 */
[----:B------:R-:W-:Y:S02]  /*2310*/  ULEA UR8, UR18, UR7, 0xa ;  /* 0x0000000712087291 */ /* 0x000fe4000f8e503f */
[----:B------:R-:W-:Y:S02]  /*2320*/  ULEA UR7, UR18, UR12, 0x8 ;  /* 0x0000000c12077291 */ /* 0x000fe4000f8e403f */
[----:B------:R-:W-:Y:S01]  /*2330*/  UIADD3 UR19, UR8, 0x200, URZ ;  /* 0x0000020008137890 */ /* 0x000fe2000fffe03f */
[----:B------:R-:W-:Y:S02]  /*2340*/  UMOV UR13, 0x80000020 ;  /* 0x80000020000d7882 */ /* 0x000fe40000000000 */
[----:B------:R-:W-:Y:S01]  /*2350*/  UMOV UR12, UR8 ;  /* 0x00000008000c7c82 */ /* 0x000fe20008000000 */
[----:B------:R-:W-:Y:S01]  /*2360*/  UMOV UR15, 0x80000020 ;  /* 0x80000020000f7882 */ /* 0x000fe20000000000 */
[----:B------:R-:W-:Y:S01]  /*2370*/  UMOV UR14, UR7 ;  /* 0x00000007000e7c82 */ /* 0x000fe20008000000 */
[----:B------:R-:W-:Y:S01]  /*2380*/  UIADD3 UR6, UR6, 0x2, URZ ;  /* 0x0000000206067890 */ /* 0x000fe2000fffe03f */
[----:B------:R-:W-:Y:S01]  /*2390*/  QGMMA.64x64x32.F32.E4M3.E4M3 R56, gdesc[UR12], R56, UP0 ;  /* 0x00e000000c3879f3 */ /* 0x000fe2000bf00838 */
[----:B------:R-:W-:Y:S01]  /*23a0*/  UMOV UR12, UR19 ;  /* 0x00000013000c7c82 */ /* 0x000fe20008000000 */
[----:B------:R-:W-:-:S02]  /*23b0*/  UMOV UR13, 0x80000020 ;  /* 0x80000020000d7882 */ /* 0x000fc40000000000 */
[----:B------:R-:W-:Y:S01]  /*23c0*/  QGMMA.64x64x32.F32.E4M3.E4M3 R24, gdesc[UR12], R24, UP0 ;  /* 0x00e000000c1879f3 */ /* 0x000fe2000bf00818 */
[----:B------:R-:W-:Y:S02]  /*23d0*/  UIADD3 UR12, UR8, 0x2, URZ ;  /* 0x00000002080c7890 */ /* 0x000fe4000fffe03f */
[----:B------:R-:W-:Y:S02]  /*23e0*/  UIADD3 UR14, UR7, 0x2, URZ ;  /* 0x00000002070e7890 */ /* 0x000fe4000fffe03f */
[----:B------:R-:W-:Y:S01]  /*23f0*/  UIADD3 UR8, UR8, 0x202, URZ ;  /* 0x0000020208087890 */ /* 0x000fe2000fffe03f */
[----:B------:R-:W-:Y:S01]  /*2400*/  UMOV UR13, 0x80000020 ;  /* 0x80000020000d7882 */ /* 0x000fe20000000000 */
[----:B------:R-:W-:Y:S01]  /*2410*/  UMOV UR15, 0x80000020 ;  /* 0x80000020000f7882 */ /* 0x000fe20000000000 */
[----:B------:R-:W-:-:S04]  /*2420*/  UISETP.NE.AND UP0, UPT, UR6, UR20, UPT ;  /* 0x000000140600728c */ /* 0x000fc8000bf05270 */
[----:B------:R-:W-:-:S06]  /*2430*/  USEL UR7, URZ, 0x1, UP0 ;  /* 0x000000013f077887 */ /* 0x000fcc0008000000 */
[----:B------:R-:W-:Y:S01]  /*2440*/  ISETP.NE.AND P1, PT, RZ, UR7, PT ;  /* 0x00000007ff007c0c */ /* 0x000fe2000bf25270 */
[----:B------:R-:W-:Y:S01]  /*2450*/  QGMMA.64x64x32.F32.E4M3.E4M3 R56, gdesc[UR12], R56 ;  /* 0x00e000000c3879f3 */ /* 0x000fe20008700838 */
[----:B------:R-:W-:Y:S01]  /*2460*/  UMOV UR12, UR8 ;  /* 0x00000008000c7c82 */ /* 0x000fe20008000000 */
[----:B------:R-:W-:Y:S02]  /*2470*/  UMOV UR13, 0x80000020 ;  /* 0x80000020000d7882 */ /* 0x000fe40000000000 */
[----:B------:R-:W-:Y:S03]  /*2480*/  QGMMA.64x64x32.F32.E4M3.E4M3 R24, gdesc[UR12], R24, gsb0 ;  /* 0x00e000000c1879f3 */ /* 0x000fe60008000818 */
[----:B------:R-:W-:-:S05]  /*2490*/  WARPGROUP.DEPBAR.LE gsb0, 0x1 ;  /* 0x00008000000079c5 */ /* 0x000fca0000010100 */
[----:B------:R-:W-:Y:S05]  /*24a0*/  @!P1 BRA `(.L_x_29) ;  /* 0x0000000400089947 */ /* 0x000fea0003800000 */
[----:B------:R-:W-:Y:S02]  /*24b0*/  WARPGROUP.DEPBAR.LE gsb0, 0x0 ;  /* 0x00008000000079c5 */ /* 0x000fe40000010000 */
[----:B------:R-:W-:-:S01]  /*24c0*/  FADD R145, R56, R145 ;  /* 0x0000009138917221 */ /* 0x000fc20000000000 */
[----:B------:R-:W-:Y:S01]  /*24d0*/  FADD R144, R57, R144 ;  /* 0x0000009039907221 */ /* 0x000fe20000000000 */
        /* <DEDUP_REMOVED lines=62> */
[----:B------:R-:W-:-:S06]  /*28c0*/  UMOV UR6, URZ ;  /* 0x0000003f00067c82 */ /* 0x000fcc0008000000 */
.L_x_29:
[----:B------:R-:W-:Y:S05]  /*28d0*/  @!P2 BRA `(.L_x_30) ;  /* 0x000000000004a947 */ /* 0x000fea0003800000 */
[----:B------:R-:W-:Y:S01]  /*28e0*/  BPT.TRAP 0x1 ;  /* 0x000000040000795c */ /* 0x000fe20000300000 */
.L_x_30:
[----:B01----:R-:W-:Y:S02]  /*28f0*/  @P0 LEA R13, R12, UR10, 0x3 ;  /* 0x0000000a0c0d0c11 */ /* 0x003fe4000f8e18ff */
[----:B------:R-:W-:-:S03]  /*2900*/  ISETP.GT.U32.AND P1, PT, R4, 0x1, PT ;  /* 0x000000010400780c */ /* 0x000fc60003f24070 */
[----:B------:R-:W-:-:S05]  /*2910*/  @P0 VIADD R14, R13, 0x58 ;  /* 0x000000580d0e0836 */ /* 0x000fca0000000000 */
[----:B------:R-:W-:-:S04]  /*2920*/  @P0 PRMT R14, R5, 0x654, R14 ;  /* 0x00000654050e0816 */ /* 0x000fc8000000000e */
[----:B------:R0:W-:Y:S01]  /*2930*/  @P0 SYNCS.ARRIVE.TRANS64.RED.A1T0 RZ, [R14+URZ], RZ ;  /* 0x000000ff0eff09a7 */ /* 0x0001e2000810043f */
[----:B------:R-:W-:Y:S05]  /*2940*/  @P1 BRA `(.L_x_31) ;  /* 0x0000000000041947 */ /* 0x000fea0003800000 */
[----:B------:R-:W-:Y:S01]  /*2950*/  BPT.TRAP 0x1 ;  /* 0x000000040000795c */ /* 0x000fe20000300000 */
.L_x_31:
[----:B------:R-:W-:Y:S01]  /*2960*/  UIADD3 UR18, UR18, 0x1, URZ ;  /* 0x0000000112127890 */ /* 0x000fe2000fffe03f */
[C---:B------:R-:W-:Y:S01]  /*2970*/  ISETP.GT.AND P2, PT, R11.reuse, 0x1, PT ;  /* 0x000000010b00780c */ /* 0x040fe20003f44270 */
[----:B------:R-:W-:Y:S02]  /*2980*/  VIADD R12, R12, 0x1 ;  /* 0x000000010c0c7836 */ /* 0x000fe40000000000 */
[----:B------:R-:W-:Y:S01]  /*2990*/  UISETP.NE.AND UP0, UPT, UR18, 0xb, UPT ;  /* 0x0000000b1200788c */ /* 0x000fe2000bf05270 */
[----:B------:R-:W-:Y:S02]  /*29a0*/  VIADD R11, R11, 0xffffffff ;  /* 0xffffffff0b0b7836 */ /* 0x000fe40000000000 */
[C---:B------:R-:W-:Y:S01]  /*29b0*/  ISETP.NE.AND P1, PT, R12.reuse, 0xb, PT ;  /* 0x0000000b0c00780c */ /* 0x040fe20003f25270 */
[----:B------:R-:W-:Y:S02]  /*29c0*/  USEL UR8, URZ, 0x1, UP0 ;  /* 0x000000013f087887 */ /* 0x000fe40008000000 */
[----:B------:R-:W-:Y:S01]  /*29d0*/  USEL UR18, UR18, URZ, UP0 ;  /* 0x0000003f12127287 */ /* 0x000fe20008000000 */
[----:B------:R-:W-:-:S03]  /*29e0*/  SEL R12, R12, RZ, P1 ;  /* 0x000000ff0c0c7207 */ /* 0x000fc60000800000 */
[----:B------:R-:W-:Y:S01]  /*29f0*/  LOP3.LUT R15, R15, UR8, RZ, 0x3c, !PT ;  /* 0x000000080f0f7c12 */ /* 0x000fe2000f8e3cff */
[----:B------:R-:W-:Y:S01]  /*2a00*/  UMOV UR8, 0x1 ;  /* 0x0000000100087882 */ /* 0x000fe20000000000 */
[----:B------:R-:W-:Y:S06]  /*2a10*/  @P2 BRA `(.L_x_32) ;  /* 0xfffffff400e02947 */ /* 0x000fec000383ffff */
.L_x_24:
[----:B------:R-:W-:Y:S01]  /*2a20*/  UISETP.NE.AND UP0, UPT, UR6, URZ, UPT ;  /* 0x0000003f0600728c */ /* 0x000fe2000bf05270 */
[----:B01----:R-:W0:Y:S03]  /*2a30*/  LDC R11, c[0x0][0x28c] ;  /* 0x0000a300ff0b7b82 */ /* 0x003e260000000800 */
[----:B------:R-:W-:-:S06]  /*2a40*/  USEL UR6, URZ, 0x1, !UP0 ;  /* 0x000000013f067887 */ /* 0x000fcc000c000000 */
[----:B------:R-:W-:Y:S02]  /*2a50*/  ISETP.NE.AND P1, PT, RZ, UR6, PT ;  /* 0x00000006ff007c0c */ /* 0x000fe4000bf25270 */
[----:B0-----:R-:W-:-:S11]  /*2a60*/  ISETP.GE.AND P2, PT, R11, 0x1, PT ;  /* 0x000000010b00780c */ /* 0x001fd60003f46270 */
[----:B------:R-:W-:Y:S05]  /*2a70*/  @!P1 BRA `(.L_x_33) ;  /* 0x0000000400049947 */ /* 0x000fea0003800000 */
[----:B------:R-:W-:Y:S02]  /*2a80*/  WARPGROUP.DEPBAR.LE gsb0, 0x0 ;  /* 0x00008000000079c5 */ /* 0x000fe40000010000 */
[----:B------:R-:W-:Y:S01]  /*2a90*/  FADD R145, R56, R145 ;  /* 0x0000009138917221 */ /* 0x000fe20000000000 */
        /* <DEDUP_REMOVED lines=62> */
[----:B------:R-:W-:-:S07]  /*2e80*/  FADD R20, R20, R55 ;  /* 0x0000003714147221 */ /* 0x000fce0000000000 */
.L_x_33:
[----:B------:R-:W-:Y:S02]  /*2e90*/  WARPGROUP.DEPBAR.LE gsb0, 0x0 ;  /* 0x00008000000079c5 */ /* 0x000fe40000010000 */
[----:B------:R-:W-:Y:S05]  /*2ea0*/  @!P2 BRA `(.L_x_34) ;  /* 0x000000000050a947 */ /* 0x000fea0003800000 */
[----:B------:R-:W-:-:S13]  /*2eb0*/  ISETP.NE.AND P1, PT, R146, 0x3, PT ;  /* 0x000000039200780c */ /* 0x000fda0003f25270 */
[----:B------:R-:W-:Y:S05]  /*2ec0*/  @!P1 BRA `(.L_x_35) ;  /* 0x0000000000049947 */ /* 0x000fea0003800000 */
[----:B------:R-:W-:Y:S01]  /*2ed0*/  BPT.TRAP 0x1 ;  /* 0x000000040000795c */ /* 0x000fe20000300000 */
.L_x_35:
[----:B------:R-:W-:Y:S01]  /*2ee0*/  BSSY B0, `(.L_x_36) ;  /* 0x000000e000007945 */ /* 0x000fe20003800000 */
[----:B------:R-:W-:-:S03]  /*2ef0*/  ISETP.GT.U32.AND P1, PT, R4, 0x1, PT ;  /* 0x000000010400780c */ /* 0x000fc60003f24070 */
[----:B------:R-:W-:Y:S10]  /*2f00*/  @!P0 BRA `(.L_x_37) ;  /* 0x00000000002c8947 */ /* 0x000ff40003800000 */
[----:B------:R-:W-:-:S04]  /*2f10*/  UISETP.LT.AND UP0, UPT, UR9, 0x1, UPT ;  /* 0x000000010900788c */ /* 0x000fc8000bf01270 */
[----:B------:R-:W-:-:S04]  /*2f20*/  USEL UR8, UR9, 0x1, UP0 ;  /* 0x0000000109087887 */ /* 0x000fc80008000000 */
[----:B------:R-:W-:-:S04]  /*2f30*/  UIADD3 UR8, UR5, UR9, -UR8 ;  /* 0x0000000905087290 */ /* 0x000fc8000fffe808 */
[----:B------:R-:W-:-:S04]  /*2f40*/  UIMAD.WIDE.U32 UR6, UR8, -0x45d1745d, URZ ;  /* 0xba2e8ba3080678a5 */ /* 0x000fc8000f8e003f */
[----:B------:R-:W-:-:S04]  /*2f50*/  USHF.R.U32.HI UR6, URZ, 0x3, UR7 ;  /* 0x000000033f067899 */ /* 0x000fc80008011607 */
[----:B------:R-:W-:-:S04]  /*2f60*/  UIMAD UR8, UR6, -0xb, UR8 ;  /* 0xfffffff5060878a4 */ /* 0x000fc8000f8e0208 */
[----:B------:R-:W-:-:S04]  /*2f70*/  ULEA UR8, UR8, UR10, 0x3 ;  /* 0x0000000a08087291 */ /* 0x000fc8000f8e183f */
[----:B------:R-:W-:-:S06]  /*2f80*/  UIADD3 UR8, UR8, 0x58, URZ ;  /* 0x0000005808087890 */ /* 0x000fcc000fffe03f */
[----:B------:R-:W-:-:S05]  /*2f90*/  IMAD.U32 R12, RZ, RZ, UR8 ;  /* 0x00000008ff0c7e24 */ /* 0x000fca000f8e00ff */
[----:B------:R-:W-:-:S04]  /*2fa0*/  PRMT R11, R5, 0x654, R12 ;  /* 0x00000654050b7816 */ /* 0x000fc8000000000c */
[----:B------:R0:W-:Y:S03]  /*2fb0*/  SYNCS.ARRIVE.TRANS64.RED.A1T0 RZ, [R11+URZ], RZ ;  /* 0x000000ff0bff79a7 */ /* 0x0001e6000810043f */
.L_x_37:
[----:B------:R-:W-:Y:S05]  /*2fc0*/  BSYNC B0 ;  /* 0x0000000000007941 */ /* 0x000fea0003800000 */
.L_x_36:
[----:B------:R-:W-:Y:S05]  /*2fd0*/  @P1 BRA `(.L_x_34) ;  /* 0x0000000000041947 */ /* 0x000fea0003800000 */
[----:B------:R-:W-:Y:S01]  /*2fe0*/  BPT.TRAP 0x1 ;  /* 0x000000040000795c */ /* 0x000fe20000300000 */
.L_x_34:
[----:B------:R-:W1:Y:S01]  /*2ff0*/  LDC R15, c[0x0][0x288] ;  /* 0x0000a200ff0f7b82 */ /* 0x000e620000000800 */
[--C-:B0-----:R-:W-:Y:S01]  /*3000*/  SHF.R.U32.HI R11, RZ, 0x2, R0.reuse ;  /* 0x00000002ff0b7819 */ /* 0x101fe20000011600 */
[----:B------:R-:W-:Y:S01]  /*3010*/  IMAD.SHL.U32 R31, R10, 0x40, RZ ;  /* 0x000000400a1f7824 */ /* 0x000fe200078e00ff */
[----:B------:R-:W-:Y:S01]  /*3020*/  SHF.R.U32.HI R14, RZ, 0x7, R0 ;  /* 0x00000007ff0e7819 */ /* 0x000fe20000011600 */
[----:B------:R-:W-:Y:S01]  /*3030*/  UIADD3 UR5, UR9, UR5, URZ ;  /* 0x0000000509057290 */ /* 0x000fe2000fffe03f */
[----:B------:R-:W-:Y:S01]  /*3040*/  LOP3.LUT R12, R11, 0x7, RZ, 0xc0, !PT ;  /* 0x000000070b0c7812 */ /* 0x000fe200078ec0ff */
[----:B------:R-:W-:Y:S01]  /*3050*/  IMAD.SHL.U32 R26, R0, 0x2, RZ ;  /* 0x00000002001a7824 */ /* 0x000fe200078e00ff */
[----:B------:R-:W-:Y:S01]  /*3060*/  LOP3.LUT R11, R14, 0x1, RZ, 0xc0, !PT ;  /* 0x000000010e0b7812 */ /* 0x000fe200078ec0ff */
[----:B------:R-:W-:Y:S01]  /*3070*/  UISETP.GT.U32.AND UP0, UPT, UR5, 0xa, UPT ;  /* 0x0000000a0500788c */ /* 0x000fe2000bf04070 */
[C---:B------:R-:W-:Y:S01]  /*3080*/  LOP3.LUT R14, R0.reuse, 0x3, RZ, 0xc0, !PT ;  /* 0x00000003000e7812 */ /* 0x040fe200078ec0ff */
[----:B------:R-:W-:Y:S01]  /*3090*/  ULDC UR12, c[0x0][0x284] ;  /* 0x0000a100000c7ab9 */ /* 0x000fe20000000800 */
[----:B------:R-:W-:Y:S01]  /*30a0*/  LOP3.LUT R13, R0, 0x60, RZ, 0xc0, !PT ;  /* 0x00000060000d7812 */ /* 0x000fe200078ec0ff */
[----:B------:R-:W-:Y:S01]  /*30b0*/  UISETP.LT.U32.AND UP0, UPT, UR9, 0xb, UP0 ;  /* 0x0000000b0900788c */ /* 0x000fe20008701070 */
[----:B------:R-:W-:Y:S01]  /*30c0*/  SHF.R.S32.HI R34, RZ, 0x1f, R6 ;  /* 0x0000001fff227819 */ /* 0x000fe20000011406 */
[----:B------:R-:W-:Y:S01]  /*30d0*/  UISETP.GE.U32.AND UP1, UPT, UR9, 0xb, UPT ;  /* 0x0000000b0900788c */ /* 0x000fe2000bf26070 */
[----:B------:R-:W-:Y:S01]  /*30e0*/  SHF.R.U32.HI R13, RZ, 0x1, R13 ;  /* 0x00000001ff0d7819 */ /* 0x000fe2000001160d */
[----:B------:R-:W-:Y:S01]  /*30f0*/  ULDC.64 UR10, c[0x0][0x5d0] ;  /* 0x00017400000a7ab9 */ /* 0x000fe20000000a00 */
[----:B------:R-:W-:Y:S01]  /*3100*/  LOP3.LUT R26, R31, 0x6, R26, 0xf8, !PT ;  /* 0x000000061f1a7812 */ /* 0x000fe200078ef81a */
[----:B------:R-:W-:Y:S01]  /*3110*/  UIMAD.WIDE.U32 UR6, UR5, -0x45d1745d, URZ ;  /* 0xba2e8ba3050678a5 */ /* 0x000fe2000f8e003f */
[----:B------:R-:W-:Y:S01]  /*3120*/  IADD3 R16, RZ, -R13, -R12 ;  /* 0x8000000dff107210 */ /* 0x000fe20007ffe80c */
[----:B------:R-:W-:Y:S01]  /*3130*/  USEL UR8, URZ, 0x1, !UP0 ;  /* 0x000000013f087887 */ /* 0x000fe2000c000000 */
[----:B------:R-:W-:Y:S01]  /*3140*/  IMAD.SHL.U32 R33, R11, 0x40, RZ ;  /* 0x000000400b217824 */ /* 0x000fe200078e00ff */
[----:B------:R-:W-:Y:S01]  /*3150*/  SHF.R.S32.HI R27, RZ, 0x1f, R26 ;  /* 0x0000001fff1b7819 */ /* 0x000fe2000001141a */
[----:B------:R-:W-:Y:S01]  /*3160*/  USHF.R.U32.HI UR6, URZ, 0x3, UR7 ;  /* 0x000000033f067899 */ /* 0x000fe20008011607 */
[----:B-1----:R-:W-:Y:S01]  /*3170*/  IMAD R14, R14, -0x2, R15 ;  /* 0xfffffffe0e0e7824 */ /* 0x002fe200078e020f */
[----:B------:R-:W-:Y:S01]  /*3180*/  ISETP.GE.AND P1, PT, R31, R15, PT ;  /* 0x0000000f1f00720c */ /* 0x000fe20003f26270 */
[----:B------:R-:W-:Y:S01]  /*3190*/  IMAD.SHL.U32 R15, R7, 0x100, RZ ;  /* 0x00000100070f7824 */ /* 0x000fe200078e00ff */
[----:B------:R-:W-:Y:S01]  /*31a0*/  ULOP3.LUT UR4, UR4, UR8, URZ, 0x3c, !UPT ;  /* 0x0000000804047292 */ /* 0x000fe2000f8e3c3f */
[----:B------:R-:W-:Y:S01]  /*31b0*/  IMAD R16, R11, -0x40, R16 ;  /* 0xffffffc00b107824 */ /* 0x000fe200078e0210 */
[----:B------:R-:W-:Y:S01]  /*31c0*/  LOP3.LUT R33, R33, 0x40, R12, 0xe2, !PT ;  /* 0x0000004021217812 */ /* 0x000fe200078ee20c */
[----:B------:R-:W-:Y:S01]  /*31d0*/  IMAD R11, R34, UR10, RZ ;  /* 0x0000000a220b7c24 */ /* 0x000fe2000f8e02ff */
[----:B------:R-:W-:Y:S01]  /*31e0*/  ISETP.GE.OR P1, PT, R15, UR12, P1 ;  /* 0x0000000c0f007c0c */ /* 0x000fe20008f26670 */
[----:B------:R-:W-:Y:S01]  /*31f0*/  IMAD.WIDE R24, R7, 0x100, RZ ;  /* 0x0000010007187825 */ /* 0x000fe200078e02ff */
[----:B------:R-:W-:Y:S01]  /*3200*/  UIMAD UR5, UR6, -0xb, UR5 ;  /* 0xfffffff5060578a4 */ /* 0x000fe2000f8e0205 */
[----:B------:R-:W-:Y:S01]  /*3210*/  IADD3 R32, -R15, UR12, R16 ;  /* 0x0000000c0f207c10 */ /* 0x000fe2000fffe110 */
[----:B------:R-:W-:Y:S01]  /*3220*/  @UP1 ULOP3.LUT UR4, UR4, 0x1, UR6, 0x78, !UPT ;  /* 0x0000000104041892 */ /* 0x000fe2000f8e7806 */
[----:B------:R-:W-:Y:S01]  /*3230*/  IMAD R7, R6, UR11, R11 ;  /* 0x0000000b06077c24 */ /* 0x000fe2000f8e020b */
[----:B------:R-:W-:Y:S01]  /*3240*/  LOP3.LUT R33, R24, R33, R13, 0xfe, !PT ;  /* 0x0000002118217212 */ /* 0x000fe200078efe0d */
[----:B------:R-:W-:-:S04]  /*3250*/  IMAD.WIDE.U32 R10, R6, UR10, R26 ;  /* 0x0000000a060a7c25 */ /* 0x000fc8000f8e001a */
[----:B------:R-:W-:Y:S02]  /*3260*/  IMAD.IADD R11, R11, 0x1, R7 ;  /* 0x000000010b0b7824 */ /* 0x000fe400078e0207 */
[----:B------:R-:W-:Y:S02]  /*3270*/  IMAD.IADD R31, R14, 0x1, -R31 ;  /* 0x000000010e1f7824 */ /* 0x000fe400078e0a1f */
[----:B------:R-:W-:Y:S01]  /*3280*/  IMAD.MOV.U32 R30, RZ, RZ, -0x1 ;  /* 0xffffffffff1e7424 */ /* 0x000fe200078e00ff */
[----:B------:R-:W-:Y:S06]  /*3290*/  @P1 BRA `(.L_x_38) ;  /* 0x0000004800081947 */ /* 0x000fec0003800000 */
[----:B------:R-:W0:Y:S01]  /*32a0*/  LDC.64 R28, c[0x0][0x5c8] ;  /* 0x00017200ff1c7b82 */ /* 0x000e220000000a00 */
[----:B------:R-:W-:Y:S01]  /*32b0*/  ULDC.64 UR6, c[0x0][0x5c0] ;  /* 0x0001700000067ab9 */ /* 0x000fe20000000a00 */
[----:B------:R-:W-:Y:S01]  /*32c0*/  BSSY B0, `(.L_x_38) ;  /* 0x000047f000007945 */ /* 0x000fe20003800000 */
[-C--:B0-----:R-:W-:Y:S02]  /*32d0*/  IMAD R12, R25, R28.reuse, RZ ;  /* 0x0000001c190c7224 */ /* 0x081fe400078e02ff */
[----:B------:R-:W-:-:S04]  /*32e0*/  IMAD.WIDE.U32 R10, R33, R28, R10 ;  /* 0x0000001c210a7225 */ /* 0x000fc800078e000a */
[----:B------:R-:W-:Y:S01]  /*32f0*/  IMAD R13, R33, R29, R12 ;  /* 0x0000001d210d7224 */ /* 0x000fe200078e020c */
[C---:B------:R-:W-:Y:S01]  /*3300*/  LEA R14, P2, R28.reuse, R10, 0x3 ;  /* 0x0000000a1c0e7211 */ /* 0x040fe200078418ff */
[----:B------:R-:W-:Y:S01]  /*3310*/  IMAD.SHL.U32 R7, R28, 0x80, RZ ;  /* 0x000000801c077824 */ /* 0x000fe200078e00ff */
[----:B------:R-:W-:Y:S01]  /*3320*/  IADD3 R16, P1, R10, UR6, RZ ;  /* 0x000000060a107c10 */ /* 0x000fe2000ff3e0ff */
[----:B------:R-:W-:Y:S01]  /*3330*/  IMAD.IADD R36, R11, 0x1, R13 ;  /* 0x000000010b247824 */ /* 0x000fe200078e020d */
[----:B------:R-:W-:Y:S02]  /*3340*/  SHF.L.U64.HI R11, R28, 0x7, R29 ;  /* 0x000000071c0b7819 */ /* 0x000fe4000001021d */
[----:B------:R-:W-:Y:S02]  /*3350*/  IADD3 R12, P5, P6, R10, UR6, R7 ;  /* 0x000000060a0c7c10 */ /* 0x000fe4000febe007 */
[----:B------:R-:W-:Y:S02]  /*3360*/  LEA.HI.X R28, R28, R36, R29, 0x3, P2 ;  /* 0x000000241c1c7211 */ /* 0x000fe400010f1c1d */
[----:B------:R-:W-:-:S02]  /*3370*/  IADD3.X R13, R36, UR7, R11, P5, P6 ;  /* 0x00000007240d7c10 */ /* 0x000fc4000afec40b */
[----:B---3-5:R-:W-:Y:S02]  /*3380*/  FSETP.NEU.AND P5, PT, R9, RZ, PT ;  /* 0x000000ff0900720b */ /* 0x028fe40003fad000 */
[----:B------:R-:W-:Y:S02]  /*3390*/  IADD3.X R17, R36, UR7, RZ, P1, !PT ;  /* 0x0000000724117c10 */ /* 0x000fe40008ffe4ff */
[C---:B------:R-:W-:Y:S02]  /*33a0*/  IADD3 R10, P1, P2, R14.reuse, UR6, R7 ;  /* 0x000000060e0a7c10 */ /* 0x040fe4000fa3e007 */
[----:B------:R-:W-:Y:S02]  /*33b0*/  IADD3 R14, P3, R14, UR6, RZ ;  /* 0x000000060e0e7c10 */ /* 0x000fe4000ff7e0ff */
[C---:B------:R-:W-:Y:S02]  /*33c0*/  IADD3.X R11, R28.reuse, UR7, R11, P1, P2 ;  /* 0x000000071c0b7c10 */ /* 0x040fe40008fe440b */
[----:B------:R-:W-:-:S03]  /*33d0*/  IADD3.X R15, R28, UR7, RZ, P3, !PT ;  /* 0x000000071c0f7c10 */ /* 0x000fc60009ffe4ff */
[----:B------:R-:W-:Y:S06]  /*33e0*/  @!P5 BRA `(.L_x_39) ;  /* 0x0000003400a0d947 */ /* 0x000fec0003800000 */
[----:B------:R-:W-:Y:S01]  /*33f0*/  ULDC.64 UR6, c[0x0][0x5b8] ;  /* 0x00016e0000067ab9 */ /* 0x000fe20000000a00 */
[----:B------:R-:W-:Y:S01]  /*3400*/  ISETP.GE.AND P1, PT, R32, 0x1, PT ;  /* 0x000000012000780c */ /* 0x000fe20003f26270 */
[----:B------:R-:W-:Y:S01]  /*3410*/  IMAD R7, R34, UR6, RZ ;  /* 0x0000000622077c24 */ /* 0x000fe2000f8e02ff */
[----:B------:R-:W-:Y:S01]  /*3420*/  ULDC.64 UR10, c[0x0][0x5a8] ;  /* 0x00016a00000a7ab9 */ /* 0x000fe20000000a00 */
[C---:B------:R-:W-:Y:S01]  /*3430*/  IMAD.WIDE.U32 R26, R6.reuse, UR6, R26 ;  /* 0x00000006061a7c25 */ /* 0x040fe2000f8e001a */
[----:B------:R-:W-:Y:S01]  /*3440*/  ISETP.LT.OR P5, PT, R31, 0x1, !P1 ;  /* 0x000000011f00780c */ /* 0x000fe20004fa1670 */
[----:B------:R-:W-:Y:S02]  /*3450*/  BSSY B1, `(.L_x_40) ;  /* 0x000000d000017945 */ /* 0x000fe40003800000 */
[----:B------:R-:W-:Y:S01]  /*3460*/  IMAD R7, R6, UR7, R7 ;  /* 0x0000000706077c24 */ /* 0x000fe2000f8e0207 */
[----:B------:R-:W-:Y:S01]  /*3470*/  ULDC.64 UR6, c[0x0][0x5b0] ;  /* 0x00016c0000067ab9 */ /* 0x000fe20000000a00 */
[----:B------:R-:W-:-:S02]  /*3480*/  IMAD.MOV.U32 R6, RZ, RZ, R26 ;  /* 0x000000ffff067224 */ /* 0x000fc400078e001a */
[----:B------:R-:W-:Y:S02]  /*3490*/  IMAD.IADD R7, R27, 0x1, R7 ;  /* 0x000000011b077824 */ /* 0x000fe400078e0207 */
[----:B------:R-:W-:Y:S02]  /*34a0*/  IMAD R28, R25, UR6, RZ ;  /* 0x00000006191c7c24 */ /* 0x000fe4000f8e02ff */
[----:B------:R-:W-:-:S04]  /*34b0*/  IMAD.WIDE.U32 R26, R33, UR6, R6 ;  /* 0x00000006211a7c25 */ /* 0x000fc8000f8e0006 */
[--C-:B------:R-:W-:Y:S01]  /*34c0*/  IMAD R29, R33, UR7, R28.reuse ;  /* 0x00000007211d7c24 */ /* 0x100fe2000f8e021c */
[----:B------:R-:W-:Y:S02]  /*34d0*/  IADD3 R26, P2, R26, UR10, RZ ;  /* 0x0000000a1a1a7c10 */ /* 0x000fe4000ff5e0ff */
[----:B------:R-:W-:Y:S02]  /*34e0*/  PRMT R28, RZ, 0x7610, R28 ;  /* 0x00007610ff1c7816 */ /* 0x000fe4000000001c */
[----:B------:R-:W-:Y:S01]  /*34f0*/  IADD3.X R27, R27, UR11, R29, P2, !PT ;  /* 0x0000000b1b1b7c10 */ /* 0x000fe200097fe41d */
[----:B------:R-:W-:Y:S08]  /*3500*/  @P5 BRA `(.L_x_41) ;  /* 0x0000000000045947 */ /* 0x000ff00003800000 */
[----:B------:R0:W5:Y:S02]  /*3510*/  LDG.E.U8 R28, desc[UR16][R26.64] ;  /* 0x000000101a1c7981 */ /* 0x000164000c1e1100 */
.L_x_41:
[----:B------:R-:W-:Y:S05]  /*3520*/  BSYNC B1 ;  /* 0x0000000000017941 */ /* 0x000fea0003800000 */
.L_x_40:
[----:B-----5:R-:W-:Y:S01]  /*3530*/  LOP3.LUT R28, R28, 0xff, RZ, 0xc0, !PT ;  /* 0x000000ff1c1c7812 */ /* 0x020fe200078ec0ff */
[----:B------:R-:W-:Y:S01]  /*3540*/  BSSY B1, `(.L_x_42) ;  /* 0x000000b000017945 */ /* 0x000fe20003800000 */
[----:B------:R-:W-:Y:S02]  /*3550*/  ISETP.LT.OR P3, PT, R31, 0x2, !P1 ;  /* 0x000000021f00780c */ /* 0x000fe40004f61670 */
[----:B------:R-:W-:-:S05]  /*3560*/  F2FP.F16.E4M3.UNPACK_B R28, R28 ;  /* 0x0000001cff1c723e */ /* 0x000fca00020006ff */
[----:B------:R-:W-:-:S05]  /*3570*/  HADD2.F32 R28, -RZ, R28.H0_H0 ;  /* 0x2000001cff1c7230 */ /* 0x000fca0000004100 */
[----:B------:R-:W-:-:S04]  /*3580*/  FMUL R28, R28, R9 ;  /* 0x000000091c1c7220 */ /* 0x000fc80000400000 */
[----:B--2---:R-:W-:-:S05]  /*3590*/  FFMA R28, R145, R8, R28 ;  /* 0x00000008911c7223 */ /* 0x004fca000000001c */
[----:B------:R-:W-:Y:S02]  /*35a0*/  F2FP.SATFINITE.E4M3.F32.PACK_AB_MERGE_C R29, RZ, R28, RZ ;  /* 0x0000001cff1d723e */ /* 0x000fe400048070ff */
[----:B------:R-:W-:-:S03]  /*35b0*/  PRMT R28, RZ, 0x7610, R28 ;  /* 0x00007610ff1c7816 */ /* 0x000fc6000000001c */
[----:B------:R1:W-:Y:S01]  /*35c0*/  @!P5 STG.E.U8 desc[UR16][R16.64], R29 ;  /* 0x0000001d1000d986 */ /* 0x0003e2000c101110 */
[----:B------:R-:W-:Y:S05]  /*35d0*/  @P3 BRA `(.L_x_43) ;  /* 0x0000000000043947 */ /* 0x000fea0003800000 */
[----:B------:R2:W5:Y:S02]  /*35e0*/  LDG.E.U8 R28, desc[UR16][R26.64+0x1] ;  /* 0x000001101a1c7981 */ /* 0x000564000c1e1100 */
.L_x_43:
[----:B------:R-:W-:Y:S05]  /*35f0*/  BSYNC B1 ;  /* 0x0000000000017941 */ /* 0x000fea0003800000 */
.L_x_42:
[----:B-----5:R-:W-:Y:S01]  /*3600*/  LOP3.LUT R28, R28, 0xff, RZ, 0xc0, !PT ;  /* 0x000000ff1c1c7812 */ /* 0x020fe200078ec0ff */
[----:B------:R-:W-:Y:S01]  /*3610*/  BSSY B1, `(.L_x_44) ;  /* 0x0000013000017945 */ /* 0x000fe20003800000 */
[----:B------:R-:W-:Y:S02]  /*3620*/  IADD3 R37, P2, R33, 0x8, RZ ;  /* 0x0000000821257810 */ /* 0x000fe40007f5e0ff */
[----:B------:R-:W-:-:S03]  /*3630*/  F2FP.F16.E4M3.UNPACK_B R28, R28 ;  /* 0x0000001cff1c723e */ /* 0x000fc600020006ff */
[----:B-1----:R-:W-:Y:S01]  /*3640*/  IMAD.X R29, RZ, RZ, R25, P2 ;  /* 0x000000ffff1d7224 */ /* 0x002fe200010e0619 */
[----:B------:R-:W-:Y:S01]  /*3650*/  ISETP.GE.AND P2, PT, R32, 0x9, PT ;  /* 0x000000092000780c */ /* 0x000fe20003f46270 */
[----:B------:R-:W-:Y:S02]  /*3660*/  HADD2.F32 R28, -RZ, R28.H0_H0 ;  /* 0x2000001cff1c7230 */ /* 0x000fe40000004100 */
[----:B------:R-:W-:Y:S01]  /*3670*/  IMAD R34, R29, UR6, RZ ;  /* 0x000000061d227c24 */ /* 0x000fe2000f8e02ff */
[----:B------:R-:W-:Y:S02]  /*3680*/  ISETP.LT.OR P5, PT, R31, 0x1, !P2 ;  /* 0x000000011f00780c */ /* 0x000fe400057a1670 */
[----:B------:R-:W-:Y:S01]  /*3690*/  FMUL R35, R28, R9 ;  /* 0x000000091c237220 */ /* 0x000fe20000400000 */
[----:B------:R-:W-:-:S04]  /*36a0*/  IMAD.WIDE.U32 R28, R37, UR6, R6 ;  /* 0x00000006251c7c25 */ /* 0x000fc8000f8e0006 */
[----:B------:R-:W-:Y:S01]  /*36b0*/  FFMA R35, R144, R8, R35 ;  /* 0x0000000890237223 */ /* 0x000fe20000000023 */
[--C-:B------:R-:W-:Y:S01]  /*36c0*/  IMAD R37, R37, UR7, R34.reuse ;  /* 0x0000000725257c24 */ /* 0x100fe2000f8e0222 */
[----:B------:R-:W-:Y:S02]  /*36d0*/  IADD3 R28, P6, R28, UR10, RZ ;  /* 0x0000000a1c1c7c10 */ /* 0x000fe4000ffde0ff */
[----:B------:R-:W-:Y:S02]  /*36e0*/  PRMT R34, RZ, 0x7610, R34 ;  /* 0x00007610ff227816 */ /* 0x000fe40000000022 */
[----:B------:R-:W-:Y:S02]  /*36f0*/  F2FP.SATFINITE.E4M3.F32.PACK_AB_MERGE_C R35, RZ, R35, RZ ;  /* 0x00000023ff23723e */ /* 0x000fe400048070ff */
[----:B------:R-:W-:-:S03]  /*3700*/  IADD3.X R29, R29, UR11, R37, P6, !PT ;  /* 0x0000000b1d1d7c10 */ /* 0x000fc6000b7fe425 */
[----:B------:R1:W-:Y:S01]  /*3710*/  @!P3 STG.E.U8 desc[UR16][R16.64+0x1], R35 ;  /* 0x000001231000b986 */ /* 0x0003e2000c101110 */
[----:B------:R-:W-:Y:S05]  /*3720*/  @P5 BRA `(.L_x_45) ;  /* 0x0000000000045947 */ /* 0x000fea0003800000 */
[----:B------:R3:W5:Y:S02]  /*3730*/  LDG.E.U8 R34, desc[UR16][R28.64] ;  /* 0x000000101c227981 */ /* 0x000764000c1e1100 */
.L_x_45:
[----:B------:R-:W-:Y:S05]  /*3740*/  BSYNC B1 ;  /* 0x0000000000017941 */ /* 0x000fea0003800000 */
.L_x_44:
[----:B-----5:R-:W-:Y:S01]  /*3750*/  LOP3.LUT R34, R34, 0xff, RZ, 0xc0, !PT ;  /* 0x000000ff22227812 */ /* 0x020fe200078ec0ff */
[----:B------:R-:W-:Y:S01]  /*3760*/  BSSY B1, `(.L_x_46) ;  /* 0x000000b000017945 */ /* 0x000fe20003800000 */
[----:B------:R-:W-:Y:S02]  /*3770*/  ISETP.LT.OR P3, PT, R31, 0x2, !P2 ;  /* 0x000000021f00780c */ /* 0x000fe40005761670 */
[----:B------:R-:W-:-:S05]  /*3780*/  F2FP.F16.E4M3.UNPACK_B R34, R34 ;  /* 0x00000022ff22723e */ /* 0x000fca00020006ff */
[----:B------:R-:W-:-:S05]  /*3790*/  HADD2.F32 R34, -RZ, R34.H0_H0 ;  /* 0x20000022ff227230 */ /* 0x000fca0000004100 */
[----:B------:R-:W-:-:S04]  /*37a0*/  FMUL R34, R34, R9 ;  /* 0x0000000922227220 */ /* 0x000fc80000400000 */
[----:B------:R-:W-:-:S05]  /*37b0*/  FFMA R34, R143, R8, R34 ;  /* 0x000000088f227223 */ /* 0x000fca0000000022 */
[----:B-1----:R-:W-:Y:S02]  /*37c0*/  F2FP.SATFINITE.E4M3.F32.PACK_AB_MERGE_C R35, RZ, R34, RZ ;  /* 0x00000022ff23723e */ /* 0x002fe400048070ff */
[----:B------:R-:W-:-:S03]  /*37d0*/  PRMT R34, RZ, 0x7610, R34 ;  /* 0x00007610ff227816 */ /* 0x000fc60000000022 */
[----:B------:R1:W-:Y:S01]  /*37e0*/  @!P5 STG.E.U8 desc[UR16][R14.64], R35 ;  /* 0x000000230e00d986 */ /* 0x0003e2000c101110 */
[----:B------:R-:W-:Y:S05]  /*37f0*/  @P3 BRA `(.L_x_47) ;  /* 0x0000000000043947 */ /* 0x000fea0003800000 */
[----:B------:R4:W5:Y:S02]  /*3800*/  LDG.E.U8 R34, desc[UR16][R28.64+0x1] ;  /* 0x000001101c227981 */ /* 0x000964000c1e1100 */
.L_x_47:
[----:B------:R-:W-:Y:S05]  /*3810*/  BSYNC B1 ;  /* 0x0000000000017941 */ /* 0x000fea0003800000 */
.L_x_46:
[----:B-----5:R-:W-:Y:S01]  /*3820*/  LOP3.LUT R34, R34, 0xff, RZ, 0xc0, !PT ;  /* 0x000000ff22227812 */ /* 0x020fe200078ec0ff */
[----:B------:R-:W-:Y:S01]  /*3830*/  BSSY B1, `(.L_x_48) ;  /* 0x000000b000017945 */ /* 0x000fe20003800000 */
[----:B------:R-:W-:Y:S02]  /*3840*/  ISETP.LT.OR P5, PT, R31, 0x9, !P1 ;  /* 0x000000091f00780c */ /* 0x000fe40004fa1670 */
[----:B------:R-:W-:-:S05]  /*3850*/  F2FP.F16.E4M3.UNPACK_B R34, R34 ;  /* 0x00000022ff22723e */ /* 0x000fca00020006ff */
[----:B------:R-:W-:-:S05]  /*3860*/  HADD2.F32 R34, -RZ, R34.H0_H0 ;  /* 0x20000022ff227230 */ /* 0x000fca0000004100 */
[----:B-1----:R-:W-:Y:S01]  /*3870*/  FMUL R35, R34, R9 ;  /* 0x0000000922237220 */ /* 0x002fe20000400000 */
[----:B------:R-:W-:-:S03]  /*3880*/  PRMT R34, RZ, 0x7610, R34 ;  /* 0x00007610ff227816 */ /* 0x000fc60000000022 */
[----:B------:R-:W-:-:S05]  /*3890*/  FFMA R35, R142, R8, R35 ;  /* 0x000000088e237223 */ /* 0x000fca0000000023 */
[----:B------:R-:W-:-:S05]  /*38a0*/  F2FP.SATFINITE.E4M3.F32.PACK_AB_MERGE_C R35, RZ, R35, RZ ;  /* 0x00000023ff23723e */ /* 0x000fca00048070ff */
[----:B------:R1:W-:Y:S01]  /*38b0*/  @!P3 STG.E.U8 desc[UR16][R14.64+0x1], R35 ;  /* 0x000001230e00b986 */ /* 0x0003e2000c101110 */
[----:B------:R-:W-:Y:S05]  /*38c0*/  @P5 BRA `(.L_x_49) ;  /* 0x0000000000045947 */ /* 0x000fea0003800000 */
[----:B------:R0:W5:Y:S02]  /*38d0*/  LDG.E.U8 R34, desc[UR16][R26.64+0x8] ;  /* 0x000008101a227981 */ /* 0x000164000c1e1100 */
.L_x_49:
[----:B------:R-:W-:Y:S05]  /*38e0*/  BSYNC B1 ;  /* 0x0000000000017941 */ /* 0x000fea0003800000 */
.L_x_48:
        /* <DEDUP_REMOVED lines=12> */
.L_x_51:
[----:B------:R-:W-:Y:S05]  /*39b0*/  BSYNC B1 ;  /* 0x0000000000017941 */ /* 0x000fea0003800000 */
.L_x_50:
        /* <DEDUP_REMOVED lines=12> */
.L_x_53:
[----:B------:R-:W-:Y:S05]  /*3a80*/  BSYNC B1 ;  /* 0x0000000000017941 */ /* 0x000fea0003800000 */
.L_x_52:
        /* <DEDUP_REMOVED lines=12> */
.L_x_55:
[----:B------:R-:W-:Y:S05]  /*3b50*/  BSYNC B1 ;  /* 0x0000000000017941 */ /* 0x000fea0003800000 */
.L_x_54:
        /* <DEDUP_REMOVED lines=12> */
.L_x_57:
[----:B------:R-:W-:Y:S05]  /*3c20*/  BSYNC B1 ;  /* 0x0000000000017941 */ /* 0x000fea0003800000 */
.L_x_56:
        /* <DEDUP_REMOVED lines=12> */
.L_x_59:
[----:B------:R-:W-:Y:S05]  /*3cf0*/  BSYNC B1 ;  /* 0x0000000000017941 */ /* 0x000fea0003800000 */
.L_x_58:
        /* <DEDUP_REMOVED lines=12> */
.L_x_61:
[----:B------:R-:W-:Y:S05]  /*3dc0*/  BSYNC B1 ;  /* 0x0000000000017941 */ /* 0x000fea0003800000 */
.L_x_60:
        /* <DEDUP_REMOVED lines=12> */
.L_x_63:
[----:B------:R-:W-:Y:S05]  /*3e90*/  BSYNC B1 ;  /* 0x0000000000017941 */ /* 0x000fea0003800000 */
.L_x_62:
        /* <DEDUP_REMOVED lines=12> */
.L_x_65:
[----:B------:R-:W-:Y:S05]  /*3f60*/  BSYNC B1 ;  /* 0x0000000000017941 */ /* 0x000fea0003800000 */
.L_x_64:
        /* <DEDUP_REMOVED lines=12> */
.L_x_67:
[----:B------:R-:W-:Y:S05]  /*4030*/  BSYNC B1 ;  /* 0x0000000000017941 */ /* 0x000fea0003800000 */
.L_x_66:
        /* <DEDUP_REMOVED lines=12> */
.L_x_69:
[----:B------:R-:W-:Y:S05]  /*4100*/  BSYNC B1 ;  /* 0x0000000000017941 */ /* 0x000fea0003800000 */
.L_x_68:
        /* <DEDUP_REMOVED lines=12> */
.L_x_71:
[----:B------:R-:W-:Y:S05]  /*41d0*/  BSYNC B1 ;  /* 0x0000000000017941 */ /* 0x000fea0003800000 */
.L_x_70:
        /* <DEDUP_REMOVED lines=12> */
.L_x_73:
[----:B------:R-:W-:Y:S05]  /*42a0*/  BSYNC B1 ;  /* 0x0000000000017941 */ /* 0x000fea0003800000 */
.L_x_72:
        /* <DEDUP_REMOVED lines=12> */
.L_x_75:
[----:B------:R-:W-:Y:S05]  /*4370*/  BSYNC B1 ;  /* 0x0000000000017941 */ /* 0x000fea0003800000 */
.L_x_74:
        /* <DEDUP_REMOVED lines=12> */
.L_x_77:
[----:B------:R-:W-:Y:S05]  /*4440*/  BSYNC B1 ;  /* 0x0000000000017941 */ /* 0x000fea0003800000 */
.L_x_76:
        /* <DEDUP_REMOVED lines=12> */
.L_x_79:
[----:B------:R-:W-:Y:S05]  /*4510*/  BSYNC B1 ;  /* 0x0000000000017941 */ /* 0x000fea0003800000 */
.L_x_78:
        /* <DEDUP_REMOVED lines=12> */
.L_x_81:
[----:B------:R-:W-:Y:S05]  /*45e0*/  BSYNC B1 ;  /* 0x0000000000017941 */ /* 0x000fea0003800000 */
.L_x_80:
        /* <DEDUP_REMOVED lines=12> */
.L_x_83:
[----:B------:R-:W-:Y:S05]  /*46b0*/  BSYNC B1 ;  /* 0x0000000000017941 */ /* 0x000fea0003800000 */
.L_x_82:
        /* <DEDUP_REMOVED lines=12> */
.L_x_85:
[----:B------:R-:W-:Y:S05]  /*4780*/  BSYNC B1 ;  /* 0x0000000000017941 */ /* 0x000fea0003800000 */
.L_x_84:
        /* <DEDUP_REMOVED lines=12> */
.L_x_87:
[----:B------:R-:W-:Y:S05]  /*4850*/  BSYNC B1 ;  /* 0x0000000000017941 */ /* 0x000fea0003800000 */
.L_x_86:
        /* <DEDUP_REMOVED lines=12> */
.L_x_89:
[----:B------:R-:W-:Y:S05]  /*4920*/  BSYNC B1 ;  /* 0x0000000000017941 */ /* 0x000fea0003800000 */
.L_x_88:
        /* <DEDUP_REMOVED lines=12> */
.L_x_91:
[----:B------:R-:W-:Y:S05]  /*49f0*/  BSYNC B1 ;  /* 0x0000000000017941 */ /* 0x000fea0003800000 */
.L_x_90:
        /* <DEDUP_REMOVED lines=12> */
.L_x_93:
[----:B------:R-:W-:Y:S05]  /*4ac0*/  BSYNC B1 ;  /* 0x0000000000017941 */ /* 0x000fea0003800000 */
.L_x_92:
        /* <DEDUP_REMOVED lines=12> */
.L_x_95:
[----:B------:R-:W-:Y:S05]  /*4b90*/  BSYNC B1 ;  /* 0x0000000000017941 */ /* 0x000fea0003800000 */
.L_x_94:
        /* <DEDUP_REMOVED lines=12> */
.L_x_97:
[----:B------:R-:W-:Y:S05]  /*4c60*/  BSYNC B1 ;  /* 0x0000000000017941 */ /* 0x000fea0003800000 */
.L_x_96:
        /* <DEDUP_REMOVED lines=12> */
.L_x_99:
[----:B------:R-:W-:Y:S05]  /*4d30*/  BSYNC B1 ;  /* 0x0000000000017941 */ /* 0x000fea0003800000 */
.L_x_98:
[----:B-----5:R-:W-:Y:S01]  /*4d40*/  LOP3.LUT R34, R34, 0xff, RZ, 0xc0, !PT ;  /* 0x000000ff22227812 */ /* 0x020fe200078ec0ff */
[----:B------:R-:W-:Y:S01]  /*4d50*/  BSSY B1, `(.L_x_100) ;  /* 0x000000b000017945 */ /* 0x000fe20003800000 */
[----:B------:R-:W-:Y:S02]  /*4d60*/  ISETP.LT.OR P3, PT, R31, 0x39, !P2 ;  /* 0x000000391f00780c */ /* 0x000fe40005761670 */
[----:B------:R-:W-:Y:S02]  /*4d70*/  F2FP.F16.E4M3.UNPACK_B R34, R34 ;  /* 0x00000022ff22723e */ /* 0x000fe400020006ff */
[----:B0-2---:R-:W-:-:S03]  /*4d80*/  PRMT R26, RZ, 0x7610, R26 ;  /* 0x00007610ff1a7816 */ /* 0x005fc6000000001a */
[----:B------:R-:W-:-:S05]  /*4d90*/  HADD2.F32 R34, -RZ, R34.H0_H0 ;  /* 0x20000022ff227230 */ /* 0x000fca0000004100 */
[----:B------:R-:W-:-:S04]  /*4da0*/  FMUL R27, R34, R9 ;  /* 0x00000009221b7220 */ /* 0x000fc80000400000 */
[----:B------:R-:W-:-:S05]  /*4db0*/  FFMA R27, R116, R8, R27 ;  /* 0x00000008741b7223 */ /* 0x000fca000000001b */
[----:B------:R-:W-:-:S05]  /*4dc0*/  F2FP.SATFINITE.E4M3.F32.PACK_AB_MERGE_C R27, RZ, R27, RZ ;  /* 0x0000001bff1b723e */ /* 0x000fca00048070ff */
[----:B------:R0:W-:Y:S01]  /*4dd0*/  @!P1 STG.E.U8 desc[UR16][R16.64+0x39], R27 ;  /* 0x0000391b10009986 */ /* 0x0001e2000c101110 */
[----:B------:R-:W-:Y:S05]  /*4de0*/  @P3 BRA `(.L_x_101) ;  /* 0x0000000000043947 */ /* 0x000fea0003800000 */
[----:B------:R2:W5:Y:S02]  /*4df0*/  LDG.E.U8 R26, desc[UR16][R28.64+0x38] ;  /* 0x000038101c1a7981 */ /* 0x000564000c1e1100 */
.L_x_101:
[----:B------:R-:W-:Y:S05]  /*4e00*/  BSYNC B1 ;  /* 0x0000000000017941 */ /* 0x000fea0003800000 */
.L_x_100:
[----:B-----5:R-:W-:Y:S01]  /*4e10*/  LOP3.LUT R26, R26, 0xff, RZ, 0xc0, !PT ;  /* 0x000000ff1a1a7812 */ /* 0x020fe200078ec0ff */
[----:B------:R-:W-:Y:S01]  /*4e20*/  BSSY B1, `(.L_x_102) ;  /* 0x000000b000017945 */ /* 0x000fe20003800000 */
[----:B------:R-:W-:Y:S02]  /*4e30*/  ISETP.LT.OR P2, PT, R31, 0x3a, !P2 ;  /* 0x0000003a1f00780c */ /* 0x000fe40005741670 */
[----:B------:R-:W-:Y:S02]  /*4e40*/  F2FP.F16.E4M3.UNPACK_B R26, R26 ;  /* 0x0000001aff1a723e */ /* 0x000fe400020006ff */
[----:B01----:R-:W-:-:S03]  /*4e50*/  PRMT R16, RZ, 0x7610, R16 ;  /* 0x00007610ff107816 */ /* 0x003fc60000000010 */
[----:B------:R-:W-:-:S05]  /*4e60*/  HADD2.F32 R26, -RZ, R26.H0_H0 ;  /* 0x2000001aff1a7230 */ /* 0x000fca0000004100 */
[----:B------:R-:W-:-:S04]  /*4e70*/  FMUL R26, R26, R9 ;  /* 0x000000091a1a7220 */ /* 0x000fc80000400000 */
[----:B------:R-:W-:-:S05]  /*4e80*/  FFMA R26, R115, R8, R26 ;  /* 0x00000008731a7223 */ /* 0x000fca000000001a */
[----:B------:R-:W-:-:S05]  /*4e90*/  F2FP.SATFINITE.E4M3.F32.PACK_AB_MERGE_C R17, RZ, R26, RZ ;  /* 0x0000001aff11723e */ /* 0x000fca00048070ff */
[----:B------:R0:W-:Y:S01]  /*4ea0*/  @!P3 STG.E.U8 desc[UR16][R14.64+0x38], R17 ;  /* 0x000038110e00b986 */ /* 0x0001e2000c101110 */
[----:B------:R-:W-:Y:S05]  /*4eb0*/  @P2 BRA `(.L_x_103) ;  /* 0x0000000000042947 */ /* 0x000fea0003800000 */
[----:B------:R1:W5:Y:S02]  /*4ec0*/  LDG.E.U8 R16, desc[UR16][R28.64+0x39] ;  /* 0x000039101c107981 */ /* 0x000364000c1e1100 */
.L_x_103:
[----:B------:R-:W-:Y:S05]  /*4ed0*/  BSYNC B1 ;  /* 0x0000000000017941 */ /* 0x000fea0003800000 */
.L_x_102:
[----:B-----5:R-:W-:Y:S01]  /*4ee0*/  LOP3.LUT R16, R16, 0xff, RZ, 0xc0, !PT ;  /* 0x000000ff10107812 */ /* 0x020fe200078ec0ff */
[----:B------:R-:W-:Y:S01]  /*4ef0*/  BSSY B1, `(.L_x_104) ;  /* 0x0000013000017945 */ /* 0x000fe20003800000 */
[----:B-1234-:R-:W-:Y:S02]  /*4f00*/  IADD3 R29, P1, R33, 0x80, RZ ;  /* 0x00000080211d7810 */ /* 0x01efe40007f3e0ff */
[----:B------:R-:W-:-:S03]  /*4f10*/  F2FP.F16.E4M3.UNPACK_B R16, R16 ;  /* 0x00000010ff10723e */ /* 0x000fc600020006ff */
[----:B0-----:R-:W-:Y:S01]  /*4f20*/  IMAD.X R17, RZ, RZ, R25, P1 ;  /* 0x000000ffff117224 */ /* 0x001fe200008e0619 */
        /* <DEDUP_REMOVED lines=15> */
.L_x_105:
[----:B------:R-:W-:Y:S05]  /*5020*/  BSYNC B1 ;  /* 0x0000000000017941 */ /* 0x000fea0003800000 */
.L_x_104:
[----:B-----5:R-:W-:Y:S01]  /*5030*/  LOP3.LUT R26, R26, 0xff, RZ, 0xc0, !PT ;  /* 0x000000ff1a1a7812 */ /* 0x020fe200078ec0ff */
[----:B------:R-:W-:Y:S01]  /*5040*/  BSSY B1, `(.L_x_106) ;  /* 0x000000b000017945 */ /* 0x000fe20003800000 */
[----:B------:R-:W-:Y:S02]  /*5050*/  ISETP.LT.OR P3, PT, R31, 0x2, !P1 ;  /* 0x000000021f00780c */ /* 0x000fe40004f61670 */
[----:B------:R-:W-:Y:S02]  /*5060*/  F2FP.F16.E4M3.UNPACK_B R26, R26 ;  /* 0x0000001aff1a723e */ /* 0x000fe400020006ff */
[----:B0-----:R-:W-:-:S03]  /*5070*/  PRMT R14, RZ, 0x7610, R14 ;  /* 0x00007610ff0e7816 */ /* 0x001fc6000000000e */
[----:B------:R-:W-:-:S05]  /*5080*/  HADD2.F32 R26, -RZ, R26.H0_H0 ;  /* 0x2000001aff1a7230 */ /* 0x000fca0000004100 */
[----:B------:R-:W-:-:S04]  /*5090*/  FMUL R26, R26, R9 ;  /* 0x000000091a1a7220 */ /* 0x000fc80000400000 */
[----:B------:R-:W-:-:S05]  /*50a0*/  FFMA R26, R113, R8, R26 ;  /* 0x00000008711a7223 */ /* 0x000fca000000001a */
[----:B------:R-:W-:-:S05]  /*50b0*/  F2FP.SATFINITE.E4M3.F32.PACK_AB_MERGE_C R15, RZ, R26, RZ ;  /* 0x0000001aff0f723e */ /* 0x000fca00048070ff */
[----:B------:R0:W-:Y:S01]  /*50c0*/  @!P5 STG.E.U8 desc[UR16][R12.64], R15 ;  /* 0x0000000f0c00d986 */ /* 0x0001e2000c101110 */
[----:B------:R-:W-:Y:S05]  /*50d0*/  @P3 BRA `(.L_x_107) ;  /* 0x0000000000043947 */ /* 0x000fea0003800000 */
[----:B------:R2:W5:Y:S02]  /*50e0*/  LDG.E.U8 R14, desc[UR16][R16.64+0x1] ;  /* 0x00000110100e7981 */ /* 0x000564000c1e1100 */
.L_x_107:
[----:B------:R-:W-:Y:S05]  /*50f0*/  BSYNC B1 ;  /* 0x0000000000017941 */ /* 0x000fea0003800000 */
.L_x_106:
[----:B-----5:R-:W-:Y:S01]  /*5100*/  LOP3.LUT R14, R14, 0xff, RZ, 0xc0, !PT ;  /* 0x000000ff0e0e7812 */ /* 0x020fe200078ec0ff */
[----:B------:R-:W-:Y:S01]  /*5110*/  BSSY B1, `(.L_x_108) ;  /* 0x0000013000017945 */ /* 0x000fe20003800000 */
[----:B------:R-:W-:Y:S02]  /*5120*/  IADD3 R33, P2, R33, 0x88, RZ ;  /* 0x0000008821217810 */ /* 0x000fe40007f5e0ff */
[----:B------:R-:W-:-:S03]  /*5130*/  F2FP.F16.E4M3.UNPACK_B R14, R14 ;  /* 0x0000000eff0e723e */ /* 0x000fc600020006ff */
[----:B------:R-:W-:Y:S01]  /*5140*/  IMAD.X R24, RZ, RZ, R25, P2 ;  /* 0x000000ffff187224 */ /* 0x000fe200010e0619 */
[----:B------:R-:W-:Y:S01]  /*5150*/  ISETP.GE.AND P2, PT, R32, 0x89, PT ;  /* 0x000000892000780c */ /* 0x000fe20003f46270 */
[----:B------:R-:W-:Y:S02]  /*5160*/  HADD2.F32 R14, -RZ, R14.H0_H0 ;  /* 0x2000000eff0e7230 */ /* 0x000fe40000004100 */
[----:B------:R-:W-:Y:S01]  /*5170*/  IMAD R24, R24, UR6, RZ ;  /* 0x0000000618187c24 */ /* 0x000fe2000f8e02ff */
[----:B------:R-:W-:Y:S01]  /*5180*/  ISETP.LT.OR P5, PT, R31, 0x1, !P2 ;  /* 0x000000011f00780c */ /* 0x000fe200057a1670 */
[----:B------:R-:W-:-:S04]  /*5190*/  IMAD.WIDE.U32 R6, R33, UR6, R6 ;  /* 0x0000000621067c25 */ /* 0x000fc8000f8e0006 */
[----:B0-----:R-:W-:Y:S01]  /*51a0*/  FMUL R15, R14, R9 ;  /* 0x000000090e0f7220 */ /* 0x001fe20000400000 */
[----:B------:R-:W-:Y:S01]  /*51b0*/  PRMT R14, RZ, 0x7610, R14 ;  /* 0x00007610ff0e7816 */ /* 0x000fe2000000000e */
[----:B------:R-:W-:Y:S02]  /*51c0*/  IMAD R33, R33, UR7, R24 ;  /* 0x0000000721217c24 */ /* 0x000fe4000f8e0218 */
[----:B------:R-:W-:Y:S01]  /*51d0*/  FFMA R15, R112, R8, R15 ;  /* 0x00000008700f7223 */ /* 0x000fe2000000000f */
[----:B------:R-:W-:-:S04]  /*51e0*/  IADD3 R6, P6, R6, UR10, RZ ;  /* 0x0000000a06067c10 */ /* 0x000fc8000ffde0ff */
[----:B------:R-:W-:Y:S02]  /*51f0*/  F2FP.SATFINITE.E4M3.F32.PACK_AB_MERGE_C R15, RZ, R15, RZ ;  /* 0x0000000fff0f723e */ /* 0x000fe400048070ff */
[----:B------:R-:W-:-:S03]  /*5200*/  IADD3.X R7, R7, UR11, R33, P6, !PT ;  /* 0x0000000b07077c10 */ /* 0x000fc6000b7fe421 */
[----:B------:R0:W-:Y:S01]  /*5210*/  @!P3 STG.E.U8 desc[UR16][R12.64+0x1], R15 ;  /* 0x0000010f0c00b986 */ /* 0x0001e2000c101110 */
[----:B------:R-:W-:Y:S05]  /*5220*/  @P5 BRA `(.L_x_109) ;  /* 0x0000000000045947 */ /* 0x000fea0003800000 */
[----:B------:R3:W5:Y:S02]  /*5230*/  LDG.E.U8 R14, desc[UR16][R6.64] ;  /* 0x00000010060e7981 */ /* 0x000764000c1e1100 */
.L_x_109:
[----:B------:R-:W-:Y:S05]  /*5240*/  BSYNC B1 ;  /* 0x0000000000017941 */ /* 0x000fea0003800000 */
.L_x_108:
[----:B-----5:R-:W-:Y:S01]  /*5250*/  LOP3.LUT R14, R14, 0xff, RZ, 0xc0, !PT ;  /* 0x000000ff0e0e7812 */ /* 0x020fe200078ec0ff */
[----:B------:R-:W-:Y:S01]  /*5260*/  BSSY B1, `(.L_x_110) ;  /* 0x000000b000017945 */ /* 0x000fe20003800000 */
[----:B------:R-:W-:Y:S02]  /*5270*/  ISETP.LT.OR P3, PT, R31, 0x2, !P2 ;  /* 0x000000021f00780c */ /* 0x000fe40005761670 */
[----:B------:R-:W-:-:S05]  /*5280*/  F2FP.F16.E4M3.UNPACK_B R14, R14 ;  /* 0x0000000eff0e723e */ /* 0x000fca00020006ff */
[----:B------:R-:W-:-:S05]  /*5290*/  HADD2.F32 R14, -RZ, R14.H0_H0 ;  /* 0x2000000eff0e7230 */ /* 0x000fca0000004100 */
[----:B------:R-:W-:-:S04]  /*52a0*/  FMUL R14, R14, R9 ;  /* 0x000000090e0e7220 */ /* 0x000fc80000400000 */
[----:B------:R-:W-:-:S05]  /*52b0*/  FFMA R14, R111, R8, R14 ;  /* 0x000000086f0e7223 */ /* 0x000fca000000000e */
[----:B0-----:R-:W-:Y:S02]  /*52c0*/  F2FP.SATFINITE.E4M3.F32.PACK_AB_MERGE_C R15, RZ, R14, RZ ;  /* 0x0000000eff0f723e */ /* 0x001fe400048070ff */
[----:B------:R-:W-:-:S03]  /*52d0*/  PRMT R14, RZ, 0x7610, R14 ;  /* 0x00007610ff0e7816 */ /* 0x000fc6000000000e */
[----:B------:R0:W-:Y:S01]  /*52e0*/  @!P5 STG.E.U8 desc[UR16][R10.64], R15 ;  /* 0x0000000f0a00d986 */ /* 0x0001e2000c101110 */
[----:B------:R-:W-:Y:S05]  /*52f0*/  @P3 BRA `(.L_x_111) ;  /* 0x0000000000043947 */ /* 0x000fea0003800000 */
[----:B------:R4:W5:Y:S02]  /*5300*/  LDG.E.U8 R14, desc[UR16][R6.64+0x1] ;  /* 0x00000110060e7981 */ /* 0x000964000c1e1100 */
.L_x_111:
[----:B------:R-:W-:Y:S05]  /*5310*/  BSYNC B1 ;  /* 0x0000000000017941 */ /* 0x000fea0003800000 */
.L_x_110:
[----:B-----5:R-:W-:Y:S01]  /*5320*/  LOP3.LUT R14, R14, 0xff, RZ, 0xc0, !PT ;  /* 0x000000ff0e0e7812 */ /* 0x020fe200078ec0ff */
[----:B------:R-:W-:Y:S01]  /*5330*/  BSSY B1, `(.L_x_112) ;  /* 0x000000b000017945 */ /* 0x000fe20003800000 */
[----:B------:R-:W-:Y:S02]  /*5340*/  ISETP.LT.OR P5, PT, R31, 0x9, !P1 ;  /* 0x000000091f00780c */ /* 0x000fe40004fa1670 */
[----:B------:R-:W-:-:S05]  /*5350*/  F2FP.F16.E4M3.UNPACK_B R14, R14 ;  /* 0x0000000eff0e723e */ /* 0x000fca00020006ff */
[----:B------:R-:W-:-:S05]  /*5360*/  HADD2.F32 R14, -RZ, R14.H0_H0 ;  /* 0x2000000eff0e7230 */ /* 0x000fca0000004100 */
[----:B0-----:R-:W-:Y:S01]  /*5370*/  FMUL R15, R14, R9 ;  /* 0x000000090e0f7220 */ /* 0x001fe20000400000 */
[----:B------:R-:W-:-:S03]  /*5380*/  PRMT R14, RZ, 0x7610, R14 ;  /* 0x00007610ff0e7816 */ /* 0x000fc6000000000e */
[----:B------:R-:W-:-:S05]  /*5390*/  FFMA R15, R110, R8, R15 ;  /* 0x000000086e0f7223 */ /* 0x000fca000000000f */
[----:B------:R-:W-:-:S05]  /*53a0*/  F2FP.SATFINITE.E4M3.F32.PACK_AB_MERGE_C R15, RZ, R15, RZ ;  /* 0x0000000fff0f723e */ /* 0x000fca00048070ff */
[----:B------:R0:W-:Y:S01]  /*53b0*/  @!P3 STG.E.U8 desc[UR16][R10.64+0x1], R15 ;  /* 0x0000010f0a00b986 */ /* 0x0001e2000c101110 */
[----:B------:R-:W-:Y:S05]  /*53c0*/  @P5 BRA `(.L_x_113) ;  /* 0x0000000000045947 */ /* 0x000fea0003800000 */
[----:B------:R0:W5:Y:S02]  /*53d0*/  LDG.E.U8 R14, desc[UR16][R16.64+0x8] ;  /* 0x00000810100e7981 */ /* 0x000164000c1e1100 */
.L_x_113:
[----:B------:R-:W-:Y:S05]  /*53e0*/  BSYNC B1 ;  /* 0x0000000000017941 */ /* 0x000fea0003800000 */
.L_x_112:
        /* <DEDUP_REMOVED lines=12> */
.L_x_115:
[----:B------:R-:W-:Y:S05]  /*54b0*/  BSYNC B1 ;  /* 0x0000000000017941 */ /* 0x000fea0003800000 */
.L_x_114:
        /* <DEDUP_REMOVED lines=12> */
.L_x_117:
[----:B------:R-:W-:Y:S05]  /*5580*/  BSYNC B1 ;  /* 0x0000000000017941 */ /* 0x000fea0003800000 */
.L_x_116:
        /* <DEDUP_REMOVED lines=12> */
.L_x_119:
[----:B------:R-:W-:Y:S05]  /*5650*/  BSYNC B1 ;  /* 0x0000000000017941 */ /* 0x000fea0003800000 */
.L_x_118:
        /* <DEDUP_REMOVED lines=12> */
.L_x_121:
[----:B------:R-:W-:Y:S05]  /*5720*/  BSYNC B1 ;  /* 0x0000000000017941 */ /* 0x000fea0003800000 */
.L_x_120:
        /* <DEDUP_REMOVED lines=12> */
.L_x_123:
[----:B------:R-:W-:Y:S05]  /*57f0*/  BSYNC B1 ;  /* 0x0000000000017941 */ /* 0x000fea0003800000 */
.L_x_122:
        /* <DEDUP_REMOVED lines=12> */
.L_x_125:
[----:B------:R-:W-:Y:S05]  /*58c0*/  BSYNC B1 ;  /* 0x0000000000017941 */ /* 0x000fea0003800000 */
.L_x_124:
        /* <DEDUP_REMOVED lines=12> */
.L_x_127:
[----:B------:R-:W-:Y:S05]  /*5990*/  BSYNC B1 ;  /* 0x0000000000017941 */ /* 0x000fea0003800000 */
.L_x_126:
        /* <DEDUP_REMOVED lines=12> */
.L_x_129:
[----:B------:R-:W-:Y:S05]  /*5a60*/  BSYNC B1 ;  /* 0x0000000000017941 */ /* 0x000fea0003800000 */
.L_x_128:
        /* <DEDUP_REMOVED lines=12> */
.L_x_131:
[----:B------:R-:W-:Y:S05]  /*5b30*/  BSYNC B1 ;  /* 0x0000000000017941 */ /* 0x000fea0003800000 */
.L_x_130:
        /* <DEDUP_REMOVED lines=12> */
.L_x_133:
[----:B------:R-:W-:Y:S05]  /*5c00*/  BSYNC B1 ;  /* 0x0000000000017941 */ /* 0x000fea0003800000 */
.L_x_132:
        /* <DEDUP_REMOVED lines=12> */
.L_x_135:
[----:B------:R-:W-:Y:S05]  /*5cd0*/  BSYNC B1 ;  /* 0x0000000000017941 */ /* 0x000fea0003800000 */
.L_x_134:
        /* <DEDUP_REMOVED lines=12> */
.L_x_137:
[----:B------:R-:W-:Y:S05]  /*5da0*/  BSYNC B1 ;  /* 0x0000000000017941 */ /* 0x000fea0003800000 */
.L_x_136:
        /* <DEDUP_REMOVED lines=12> */
.L_x_139:
[----:B------:R-:W-:Y:S05]  /*5e70*/  BSYNC B1 ;  /* 0x0000000000017941 */ /* 0x000fea0003800000 */
.L_x_138:
        /* <DEDUP_REMOVED lines=12> */
.L_x_141:
[----:B------:R-:W-:Y:S05]  /*5f40*/  BSYNC B1 ;  /* 0x0000000000017941 */ /* 0x000fea0003800000 */
.L_x_140:
        /* <DEDUP_REMOVED lines=12> */
.L_x_143:
[----:B------:R-:W-:Y:S05]  /*6010*/  BSYNC B1 ;  /* 0x0000000000017941 */ /* 0x000fea0003800000 */
.L_x_142:
        /* <DEDUP_REMOVED lines=12> */
.L_x_145:
[----:B------:R-:W-:Y:S05]  /*60e0*/  BSYNC B1 ;  /* 0x0000000000017941 */ /* 0x000fea0003800000 */
.L_x_144:
        /* <DEDUP_REMOVED lines=12> */
.L_x_147:
[----:B------:R-:W-:Y:S05]  /*61b0*/  BSYNC B1 ;  /* 0x0000000000017941 */ /* 0x000fea0003800000 */
.L_x_146:
        /* <DEDUP_REMOVED lines=12> */
.L_x_149:
[----:B------:R-:W-:Y:S05]  /*6280*/  BSYNC B1 ;  /* 0x0000000000017941 */ /* 0x000fea0003800000 */
.L_x_148:
        /* <DEDUP_REMOVED lines=12> */
.L_x_151:
[----:B------:R-:W-:Y:S05]  /*6350*/  BSYNC B1 ;  /* 0x0000000000017941 */ /* 0x000fea0003800000 */
.L_x_150:
        /* <DEDUP_REMOVED lines=12> */
.L_x_153:
[----:B------:R-:W-:Y:S05]  /*6420*/  BSYNC B1 ;  /* 0x0000000000017941 */ /* 0x000fea0003800000 */
.L_x_152:
        /* <DEDUP_REMOVED lines=12> */
.L_x_155:
[----:B------:R-:W-:Y:S05]  /*64f0*/  BSYNC B1 ;  /* 0x0000000000017941 */ /* 0x000fea0003800000 */
.L_x_154:
        /* <DEDUP_REMOVED lines=12> */
.L_x_157:
[----:B------:R-:W-:Y:S05]  /*65c0*/  BSYNC B1 ;  /* 0x0000000000017941 */ /* 0x000fea0003800000 */
.L_x_156:
        /* <DEDUP_REMOVED lines=12> */
.L_x_159:
[----:B------:R-:W-:Y:S05]  /*6690*/  BSYNC B1 ;  /* 0x0000000000017941 */ /* 0x000fea0003800000 */
.L_x_158:
        /* <DEDUP_REMOVED lines=12> */
.L_x_161:
[----:B------:R-:W-:Y:S05]  /*6760*/  BSYNC B1 ;  /* 0x0000000000017941 */ /* 0x000fea0003800000 */
.L_x_160:
        /* <DEDUP_REMOVED lines=12> */
.L_x_163:
[----:B------:R-:W-:Y:S05]  /*6830*/  BSYNC B1 ;  /* 0x0000000000017941 */ /* 0x000fea0003800000 */
.L_x_162:
        /* <DEDUP_REMOVED lines=12> */
.L_x_165:
[----:B------:R-:W-:Y:S05]  /*6900*/  BSYNC B1 ;  /* 0x0000000000017941 */ /* 0x000fea0003800000 */
.L_x_164:
        /* <DEDUP_REMOVED lines=12> */
.L_x_167:
[----:B------:R-:W-:Y:S05]  /*69d0*/  BSYNC B1 ;  /* 0x0000000000017941 */ /* 0x000fea0003800000 */
.L_x_166:
[----:B------:R-:W-:Y:S05]  /*69e0*/  @P2 BRA `(.L_x_168) ;  /* 0x0000001000302947 */ /* 0x000fea0003800000 */
[----:B-----5:R-:W-:-:S04]  /*69f0*/  LOP3.LUT R12, R12, 0xff, RZ, 0xc0, !PT ;  /* 0x000000ff0c0c7812 */ /* 0x020fc800078ec0ff */
[----:B------:R-:W-:-:S05]  /*6a00*/  F2FP.F16.E4M3.UNPACK_B R12, R12 ;  /* 0x0000000cff0c723e */ /* 0x000fca00020006ff */
[----:B------:R-:W-:-:S05]  /*6a10*/  HADD2.F32 R12, -RZ, R12.H0_H0 ;  /* 0x2000000cff0c7230 */ /* 0x000fca0000004100 */
[----:B0--34-:R-:W-:-:S04]  /*6a20*/  FMUL R7, R12, R9 ;  /* 0x000000090c077220 */ /* 0x019fc80000400000 */
[----:B------:R-:W-:-:S05]  /*6a30*/  FFMA R7, R20, R8, R7 ;  /* 0x0000000814077223 */ /* 0x000fca0000000007 */
[----:B------:R-:W-:-:S05]  /*6a40*/  F2FP.SATFINITE.E4M3.F32.PACK_AB_MERGE_C R7, RZ, R7, RZ ;  /* 0x00000007ff07723e */ /* 0x000fca00048070ff */
[----:B------:R0:W-:Y:S01]  /*6a50*/  STG.E.U8 desc[UR16][R10.64+0x39], R7 ;  /* 0x000039070a007986 */ /* 0x0001e2000c101110 */
[----:B------:R-:W-:Y:S05]  /*6a60*/  BRA `(.L_x_168) ;  /* 0x0000001000107947 */ /* 0x000fea0003800000 */
.L_x_39:
[C---:B------:R-:W-:Y:S01]  /*6a70*/  ISETP.GE.AND P1, PT, R32.reuse, 0x1, PT ;  /* 0x000000012000780c */ /* 0x040fe20003f26270 */
[-C--:B--2---:R-:W-:Y:S01]  /*6a80*/  FMUL R145, R145, R8.reuse ;  /* 0x0000000891917220 */ /* 0x084fe20000400000 */
[----:B------:R-:W-:Y:S01]  /*6a90*/  ISETP.GE.AND P2, PT, R32, 0x9, PT ;  /* 0x000000092000780c */ /* 0x000fe20003f46270 */
[-C--:B------:R-:W-:Y:S01]  /*6aa0*/  FMUL R144, R144, R8.reuse ;  /* 0x0000000890907220 */ /* 0x080fe20000400000 */
[----:B------:R-:W-:Y:S01]  /*6ab0*/  ISETP.LT.OR P3, PT, R31, 0x1, !P1 ;  /* 0x000000011f00780c */ /* 0x000fe20004f61670 */
[-C--:B------:R-:W-:Y:S01]  /*6ac0*/  FMUL R143, R143, R8.reuse ;  /* 0x000000088f8f7220 */ /* 0x080fe20000400000 */
[C---:B------:R-:W-:Y:S01]  /*6ad0*/  ISETP.LT.OR P6, PT, R31.reuse, 0x2, !P1 ;  /* 0x000000021f00780c */ /* 0x040fe20004fc1670 */
[-C--:B------:R-:W-:Y:S01]  /*6ae0*/  FMUL R142, R142, R8.reuse ;  /* 0x000000088e8e7220 */ /* 0x080fe20000400000 */
[----:B------:R-:W-:Y:S01]  /*6af0*/  ISETP.LT.OR P5, PT, R31, 0x1, !P2 ;  /* 0x000000011f00780c */ /* 0x000fe200057a1670 */
[-C--:B------:R-:W-:Y:S01]  /*6b00*/  FMUL R141, R141, R8.reuse ;  /* 0x000000088d8d7220 */ /* 0x080fe20000400000 */
[----:B------:R-:W-:Y:S01]  /*6b10*/  F2FP.SATFINITE.E4M3.F32.PACK_AB_MERGE_C R145, RZ, R145, RZ ;  /* 0x00000091ff91723e */ /* 0x000fe200048070ff */
[----:B------:R-:W-:Y:S01]  /*6b20*/  FMUL R140, R140, R8 ;  /* 0x000000088c8c7220 */ /* 0x000fe20000400000 */
[----:B------:R-:W-:Y:S01]  /*6b30*/  F2FP.SATFINITE.E4M3.F32.PACK_AB_MERGE_C R7, RZ, R144, RZ ;  /* 0x00000090ff07723e */ /* 0x000fe200048070ff */
[-C--:B------:R-:W-:Y:S01]  /*6b40*/  FMUL R139, R139, R8.reuse ;  /* 0x000000088b8b7220 */ /* 0x080fe20000400000 */
[----:B------:R-:W-:Y:S01]  /*6b50*/  F2FP.SATFINITE.E4M3.F32.PACK_AB_MERGE_C R143, RZ, R143, RZ ;  /* 0x0000008fff8f723e */ /* 0x000fe200048070ff */
[----:B------:R-:W-:Y:S01]  /*6b60*/  FMUL R138, R138, R8 ;  /* 0x000000088a8a7220 */ /* 0x000fe20000400000 */
[----:B------:R-:W-:Y:S01]  /*6b70*/  F2FP.SATFINITE.E4M3.F32.PACK_AB_MERGE_C R25, RZ, R142, RZ ;  /* 0x0000008eff19723e */ /* 0x000fe200048070ff */
[----:B------:R-:W-:Y:S01]  /*6b80*/  @!P3 STG.E.U8 desc[UR16][R16.64], R145 ;  /* 0x000000911000b986 */ /* 0x000fe2000c101110 */
[----:B------:R-:W-:Y:S01]  /*6b90*/  ISETP.LT.OR P3, PT, R31, 0x2, !P2 ;  /* 0x000000021f00780c */ /* 0x000fe20005761670 */
[-C--:B------:R-:W-:Y:S01]  /*6ba0*/  FMUL R137, R137, R8.reuse ;  /* 0x0000000889897220 */ /* 0x080fe20000400000 */
[----:B------:R-:W-:Y:S01]  /*6bb0*/  F2FP.SATFINITE.E4M3.F32.PACK_AB_MERGE_C R141, RZ, R141, RZ ;  /* 0x0000008dff8d723e */ /* 0x000fe200048070ff */
[----:B------:R0:W-:Y:S01]  /*6bc0*/  @!P6 STG.E.U8 desc[UR16][R16.64+0x1], R7 ;  /* 0x000001071000e986 */ /* 0x0001e2000c101110 */
[C---:B------:R-:W-:Y:S01]  /*6bd0*/  ISETP.LT.OR P6, PT, R31.reuse, 0x9, !P1 ;  /* 0x000000091f00780c */ /* 0x040fe20004fc1670 */
[-C--:B------:R-:W-:Y:S01]  /*6be0*/  FMUL R136, R136, R8.reuse ;  /* 0x0000000888887220 */ /* 0x080fe20000400000 */
[----:B------:R-:W-:Y:S01]  /*6bf0*/  F2FP.SATFINITE.E4M3.F32.PACK_AB_MERGE_C R139, RZ, R139, RZ ;  /* 0x0000008bff8b723e */ /* 0x000fe200048070ff */
[----:B------:R-:W-:Y:S01]  /*6c00*/  @!P5 STG.E.U8 desc[UR16][R14.64], R143 ;  /* 0x0000008f0e00d986 */ /* 0x000fe2000c101110 */
[----:B------:R-:W-:Y:S01]  /*6c10*/  ISETP.LT.OR P5, PT, R31, 0xa, !P1 ;  /* 0x0000000a1f00780c */ /* 0x000fe20004fa1670 */
[----:B------:R-:W-:Y:S01]  /*6c20*/  FMUL R135, R135, R8 ;  /* 0x0000000887877220 */ /* 0x000fe20000400000 */
[----:B------:R-:W-:Y:S01]  /*6c30*/  F2FP.SATFINITE.E4M3.F32.PACK_AB_MERGE_C R27, RZ, R138, RZ ;  /* 0x0000008aff1b723e */ /* 0x000fe200048070ff */
[-C--:B------:R-:W-:Y:S01]  /*6c40*/  FMUL R134, R134, R8.reuse ;  /* 0x0000000886867220 */ /* 0x080fe20000400000 */
[----:B------:R-:W-:Y:S01]  /*6c50*/  F2FP.SATFINITE.E4M3.F32.PACK_AB_MERGE_C R137, RZ, R137, RZ ;  /* 0x00000089ff89723e */ /* 0x000fe200048070ff */
[----:B------:R1:W-:Y:S01]  /*6c60*/  @!P3 STG.E.U8 desc[UR16][R14.64+0x1], R25 ;  /* 0x000001190e00b986 */ /* 0x0003e2000c101110 */
[----:B------:R-:W-:Y:S01]  /*6c70*/  ISETP.LT.OR P3, PT, R31, 0x9, !P2 ;  /* 0x000000091f00780c */ /* 0x000fe20005761670 */
[----:B------:R-:W-:Y:S01]  /*6c80*/  FMUL R133, R133, R8 ;  /* 0x0000000885857220 */ /* 0x000fe20000400000 */
[----:B0-----:R-:W-:Y:S01]  /*6c90*/  F2FP.SATFINITE.E4M3.F32.PACK_AB_MERGE_C R7, RZ, R140, RZ ;  /* 0x0000008cff07723e */ /* 0x001fe200048070ff */
[----:B------:R-:W-:Y:S01]  /*6ca0*/  @!P6 STG.E.U8 desc[UR16][R16.64+0x8], R141 ;  /* 0x0000088d1000e986 */ /* 0x000fe2000c101110 */
[C---:B------:R-:W-:Y:S01]  /*6cb0*/  ISETP.LT.OR P6, PT, R31.reuse, 0xa, !P2 ;  /* 0x0000000a1f00780c */ /* 0x040fe200057c1670 */
[-C--:B------:R-:W-:Y:S01]  /*6cc0*/  FMUL R132, R132, R8.reuse ;  /* 0x0000000884847220 */ /* 0x080fe20000400000 */
[----:B------:R-:W-:Y:S01]  /*6cd0*/  F2FP.SATFINITE.E4M3.F32.PACK_AB_MERGE_C R135, RZ, R135, RZ ;  /* 0x00000087ff87723e */ /* 0x000fe200048070ff */
[----:B------:R0:W-:Y:S01]  /*6ce0*/  @!P5 STG.E.U8 desc[UR16][R16.64+0x9], R7 ;  /* 0x000009071000d986 */ /* 0x0001e2000c101110 */
[----:B------:R-:W-:Y:S01]  /*6cf0*/  ISETP.LT.OR P5, PT, R31, 0x11, !P1 ;  /* 0x000000111f00780c */ /* 0x000fe20004fa1670 */
[-C--:B------:R-:W-:Y:S01]  /*6d00*/  FMUL R131, R131, R8.reuse ;  /* 0x0000000883837220 */ /* 0x080fe20000400000 */
[----:B------:R-:W-:Y:S01]  /*6d10*/  F2FP.SATFINITE.E4M3.F32.PACK_AB_MERGE_C R133, RZ, R133, RZ ;  /* 0x00000085ff85723e */ /* 0x000fe200048070ff */
[----:B------:R-:W-:Y:S01]  /*6d20*/  FMUL R130, R130, R8 ;  /* 0x0000000882827220 */ /* 0x000fe20000400000 */
[----:B-1----:R-:W-:Y:S01]  /*6d30*/  F2FP.SATFINITE.E4M3.F32.PACK_AB_MERGE_C R25, RZ, R134, RZ ;  /* 0x00000086ff19723e */ /* 0x002fe200048070ff */
[----:B------:R-:W-:Y:S01]  /*6d40*/  @!P3 STG.E.U8 desc[UR16][R14.64+0x8], R139 ;  /* 0x0000088b0e00b986 */ /* 0x000fe2000c101110 */
[----:B------:R-:W-:Y:S01]  /*6d50*/  ISETP.LT.OR P3, PT, R31, 0x12, !P1 ;  /* 0x000000121f00780c */ /* 0x000fe20004f61670 */
[-C--:B------:R-:W-:Y:S01]  /*6d60*/  FMUL R129, R129, R8.reuse ;  /* 0x0000000881817220 */ /* 0x080fe20000400000 */
[----:B------:R-:W-:Y:S01]  /*6d70*/  F2FP.SATFINITE.E4M3.F32.PACK_AB_MERGE_C R131, RZ, R131, RZ ;  /* 0x00000083ff83723e */ /* 0x000fe200048070ff */
[----:B------:R1:W-:Y:S01]  /*6d80*/  @!P6 STG.E.U8 desc[UR16][R14.64+0x9], R27 ;  /* 0x0000091b0e00e986 */ /* 0x0003e2000c101110 */
[C---:B------:R-:W-:Y:S01]  /*6d90*/  ISETP.LT.OR P6, PT, R31.reuse, 0x11, !P2 ;  /* 0x000000111f00780c */ /* 0x040fe200057c1670 */
[----:B------:R-:W-:Y:S01]  /*6da0*/  FMUL R128, R128, R8 ;  /* 0x0000000880807220 */ /* 0x000fe20000400000 */
[----:B0-----:R-:W-:Y:S01]  /*6db0*/  F2FP.SATFINITE.E4M3.F32.PACK_AB_MERGE_C R7, RZ, R136, RZ ;  /* 0x00000088ff07723e */ /* 0x001fe200048070ff */
[----:B------:R-:W-:Y:S01]  /*6dc0*/  @!P5 STG.E.U8 desc[UR16][R16.64+0x10], R137 ;  /* 0x000010891000d986 */ /* 0x000fe2000c101110 */
[----:B------:R-:W-:Y:S01]  /*6dd0*/  ISETP.LT.OR P5, PT, R31, 0x12, !P2 ;  /* 0x000000121f00780c */ /* 0x000fe200057a1670 */
[-C--:B------:R-:W-:Y:S01]  /*6de0*/  FMUL R127, R127, R8.reuse ;  /* 0x000000087f7f7220 */ /* 0x080fe20000400000 */
[----:B------:R-:W-:Y:S01]  /*6df0*/  F2FP.SATFINITE.E4M3.F32.PACK_AB_MERGE_C R129, RZ, R129, RZ ;  /* 0x00000081ff81723e */ /* 0x000fe200048070ff */
[-C--:B------:R-:W-:Y:S01]  /*6e00*/  FMUL R126, R126, R8.reuse ;  /* 0x000000087e7e7220 */ /* 0x080fe20000400000 */
[-C--:B------:R-:W-:Y:S01]  /*6e10*/  FMUL R125, R125, R8.reuse ;  /* 0x000000087d7d7220 */ /* 0x080fe20000400000 */
[----:B------:R0:W-:Y:S01]  /*6e20*/  @!P3 STG.E.U8 desc[UR16][R16.64+0x11], R7 ;  /* 0x000011071000b986 */ /* 0x0001e2000c101110 */
[C---:B------:R-:W-:Y:S01]  /*6e30*/  ISETP.LT.OR P3, PT, R31.reuse, 0x19, !P1 ;  /* 0x000000191f00780c */ /* 0x040fe20004f61670 */
[----:B------:R-:W-:Y:S01]  /*6e40*/  FMUL R124, R124, R8 ;  /* 0x000000087c7c7220 */ /* 0x000fe20000400000 */
[----:B-1----:R-:W-:Y:S01]  /*6e50*/  F2FP.SATFINITE.E4M3.F32.PACK_AB_MERGE_C R27, RZ, R132, RZ ;  /* 0x00000084ff1b723e */ /* 0x002fe200048070ff */
[----:B------:R-:W-:Y:S01]  /*6e60*/  @!P6 STG.E.U8 desc[UR16][R14.64+0x10], R135 ;  /* 0x000010870e00e986 */ /* 0x000fe2000c101110 */
[----:B------:R-:W-:Y:S01]  /*6e70*/  ISETP.LT.OR P6, PT, R31, 0x1a, !P1 ;  /* 0x0000001a1f00780c */ /* 0x000fe20004fc1670 */
[-C--:B------:R-:W-:Y:S01]  /*6e80*/  FMUL R123, R123, R8.reuse ;  /* 0x000000087b7b7220 */ /* 0x080fe20000400000 */
[----:B------:R-:W-:Y:S01]  /*6e90*/  F2FP.SATFINITE.E4M3.F32.PACK_AB_MERGE_C R127, RZ, R127, RZ ;  /* 0x0000007fff7f723e */ /* 0x000fe200048070ff */
[----:B------:R1:W-:Y:S01]  /*6ea0*/  @!P5 STG.E.U8 desc[UR16][R14.64+0x11], R25 ;  /* 0x000011190e00d986 */ /* 0x0003e2000c101110 */
[----:B------:R-:W-:Y:S01]  /*6eb0*/  ISETP.LT.OR P5, PT, R31, 0x19, !P2 ;  /* 0x000000191f00780c */ /* 0x000fe200057a1670 */
[-C--:B------:R-:W-:Y:S01]  /*6ec0*/  FMUL R122, R122, R8.reuse ;  /* 0x000000087a7a7220 */ /* 0x080fe20000400000 */
[----:B------:R-:W-:Y:S01]  /*6ed0*/  F2FP.SATFINITE.E4M3.F32.PACK_AB_MERGE_C R125, RZ, R125, RZ ;  /* 0x0000007dff7d723e */ /* 0x000fe200048070ff */
        /* <DEDUP_REMOVED lines=8> */
[----:B------:R-:W-:Y:S01]  /*6f60*/  FMUL R119, R119, R8 ;  /* 0x0000000877777220 */ /* 0x000fe20000400000 */
[----:B-1----:R-:W-:Y:S01]  /*6f70*/  F2FP.SATFINITE.E4M3.F32.PACK_AB_MERGE_C R25, RZ, R128, RZ ;  /* 0x00000080ff19723e */ /* 0x002fe200048070ff */
[----:B------:R-:W-:Y:S01]  /*6f80*/  @!P5 STG.E.U8 desc[UR16][R14.64+0x18], R131 ;  /* 0x000018830e00d986 */ /* 0x000fe2000c101110 */
[----:B------:R-:W-:Y:S01]  /*6f90*/  ISETP.LT.OR P5, PT, R31, 0x22, !P1 ;  /* 0x000000221f00780c */ /* 0x000fe20004fa1670 */
[-C--:B------:R-:W-:Y:S01]  /*6fa0*/  FMUL R118, R118, R8.reuse ;  /* 0x0000000876767220 */ /* 0x080fe20000400000 */
[----:B------:R-:W-:Y:S01]  /*6fb0*/  F2FP.SATFINITE.E4M3.F32.PACK_AB_MERGE_C R121, RZ, R121, RZ ;  /* 0x00000079ff79723e */ /* 0x000fe200048070ff */
[-C--:B------:R-:W-:Y:S01]  /*6fc0*/  FMUL R117, R117, R8.reuse ;  /* 0x0000000875757220 */ /* 0x080fe20000400000 */
[----:B------:R-:W-:Y:S01]  /*6fd0*/  F2FP.SATFINITE.E4M3.F32.PACK_AB_MERGE_C R119, RZ, R119, RZ ;  /* 0x00000077ff77723e */ /* 0x000fe200048070ff */
[----:B------:R1:W-:Y:S01]  /*6fe0*/  @!P3 STG.E.U8 desc[UR16][R14.64+0x19], R7 ;  /* 0x000019070e00b986 */ /* 0x0003e2000c101110 */
[C---:B------:R-:W-:Y:S01]  /*6ff0*/  ISETP.LT.OR P3, PT, R31.reuse, 0x21, !P2 ;  /* 0x000000211f00780c */ /* 0x040fe20005761670 */
        /* <DEDUP_REMOVED lines=9> */
[----:B------:R-:W-:Y:S01]  /*7090*/  FMUL R113, R113, R8 ;  /* 0x0000000871717220 */ /* 0x000fe20000400000 */
[----:B-1----:R-:W-:Y:S01]  /*70a0*/  F2FP.SATFINITE.E4M3.F32.PACK_AB_MERGE_C R7, RZ, R124, RZ ;  /* 0x0000007cff07723e */ /* 0x002fe200048070ff */
[-C--:B------:R-:W-:Y:S01]  /*70b0*/  FMUL R112, R112, R8.reuse ;  /* 0x0000000870707220 */ /* 0x080fe20000400000 */
        /* <DEDUP_REMOVED lines=29> */
[----:B------:R-:W-:Y:S01]  /*7290*/  ISETP.LT.OR P3, PT, R31, 0x32, !P2 ;  /* 0x000000321f00780c */ /* 0x000fe20005761670 */
[-C--:B------:R-:W-:Y:S01]  /*72a0*/  FMUL R103, R103, R8.reuse ;  /* 0x0000000867677220 */ /* 0x080fe20000400000 */
[----:B------:R-:W-:Y:S01]  /*72b0*/  F2FP.SATFINITE.E4M3.F32.PACK_AB_MERGE_C R105, RZ, R105, RZ ;  /* 0x00000069ff69723e */ /* 0x000fe200048070ff */
[----:B------:R0:W-:Y:S01]  /*72c0*/  @!P6 STG.E.U8 desc[UR16][R16.64+0x31], R27 ;  /* 0x0000311b1000e986 */ /* 0x0001e2000c101110 */
[C---:B------:R-:W-:Y:S01]  /*72d0*/  ISETP.LT.OR P6, PT, R31.reuse, 0x39, !P1 ;  /* 0x000000391f00780c */ /* 0x040fe20004fc1670 */
[-C--:B------:R-:W-:Y:S01]  /*72e0*/  FMUL R102, R102, R8.reuse ;  /* 0x0000000866667220 */ /* 0x080fe20000400000 */
[C---:B------:R-:W-:Y:S01]  /*72f0*/  ISETP.LT.OR P1, PT, R31.reuse, 0x3a, !P1 ;  /* 0x0000003a1f00780c */ /* 0x040fe20004f21670 */
[----:B------:R-:W-:Y:S01]  /*7300*/  @!P5 STG.E.U8 desc[UR16][R14.64+0x30], R119 ;  /* 0x000030770e00d986 */ /* 0x000fe2000c101110 */
[C---:B------:R-:W-:Y:S01]  /*7310*/  ISETP.LT.OR P5, PT, R31.reuse, 0x39, !P2 ;  /* 0x000000391f00780c */ /* 0x040fe200057a1670 */
[-C--:B------:R-:W-:Y:S01]  /*7320*/  FMUL R100, R100, R8.reuse ;  /* 0x0000000864647220 */ /* 0x080fe20000400000 */
[----:B------:R-:W-:Y:S01]  /*7330*/  ISETP.LT.OR P2, PT, R31, 0x3a, !P2 ;  /* 0x0000003a1f00780c */ /* 0x000fe20005741670 */
[----:B------:R-:W-:Y:S01]  /*7340*/  FMUL R101, R101, R8 ;  /* 0x0000000865657220 */ /* 0x000fe20000400000 */
[----:B-1----:R-:W-:Y:S01]  /*7350*/  F2FP.SATFINITE.E4M3.F32.PACK_AB_MERGE_C R25, RZ, R116, RZ ;  /* 0x00000074ff19723e */ /* 0x002fe200048070ff */
[----:B------:R1:W-:Y:S01]  /*7360*/  @!P3 STG.E.U8 desc[UR16][R14.64+0x31], R7 ;  /* 0x000031070e00b986 */ /* 0x0003e2000c101110 */
[C---:B------:R-:W-:Y:S01]  /*7370*/  ISETP.GE.AND P3, PT, R32.reuse, 0x89, PT ;  /* 0x000000892000780c */ /* 0x040fe20003f66270 */
[----:B------:R-:W-:Y:S01]  /*7380*/  FMUL R99, R99, R8 ;  /* 0x0000000863637220 */ /* 0x000fe20000400000 */
[----:B0-----:R-:W-:Y:S01]  /*7390*/  F2FP.SATFINITE.E4M3.F32.PACK_AB_MERGE_C R27, RZ, R114, RZ ;  /* 0x00000072ff1b723e */ /* 0x001fe200048070ff */
[----:B------:R-:W-:Y:S01]  /*73a0*/  @!P6 STG.E.U8 desc[UR16][R16.64+0x38], R117 ;  /* 0x000038751000e986 */ /* 0x000fe2000c101110 */
[----:B------:R-:W-:Y:S01]  /*73b0*/  ISETP.GE.AND P6, PT, R32, 0x81, PT ;  /* 0x000000812000780c */ /* 0x000fe20003fc6270 */
[-C--:B------:R-:W-:Y:S01]  /*73c0*/  FMUL R98, R98, R8.reuse ;  /* 0x0000000862627220 */ /* 0x080fe20000400000 */
[----:B------:R-:W-:Y:S01]  /*73d0*/  F2FP.SATFINITE.E4M3.F32.PACK_AB_MERGE_C R103, RZ, R103, RZ ;  /* 0x00000067ff67723e */ /* 0x000fe200048070ff */
[----:B------:R0:W-:Y:S01]  /*73e0*/  @!P1 STG.E.U8 desc[UR16][R16.64+0x39], R25 ;  /* 0x0000391910009986 */ /* 0x0001e2000c101110 */
[----:B------:R-:W-:Y:S01]  /*73f0*/  ISETP.LT.OR P1, PT, R31, 0x1, !P6 ;  /* 0x000000011f00780c */ /* 0x000fe20007721670 */
[-C--:B------:R-:W-:Y:S01]  /*7400*/  FMUL R97, R97, R8.reuse ;  /* 0x0000000861617220 */ /* 0x080fe20000400000 */
[----:B------:R-:W-:Y:S01]  /*7410*/  F2FP.SATFINITE.E4M3.F32.PACK_AB_MERGE_C R101, RZ, R101, RZ ;  /* 0x00000065ff65723e */ /* 0x000fe200048070ff */
[----:B------:R-:W-:Y:S01]  /*7420*/  @!P2 STG.E.U8 desc[UR16][R14.64+0x39], R27 ;  /* 0x0000391b0e00a986 */ /* 0x000fe2000c101110 */
[C---:B------:R-:W-:Y:S01]  /*7430*/  ISETP.LT.OR P2, PT, R31.reuse, 0x2, !P6 ;  /* 0x000000021f00780c */ /* 0x040fe20007741670 */
[----:B------:R-:W-:Y:S01]  /*7440*/  FMUL R96, R96, R8 ;  /* 0x0000000860607220 */ /* 0x000fe20000400000 */
[----:B-1----:R-:W-:Y:S01]  /*7450*/  F2FP.SATFINITE.E4M3.F32.PACK_AB_MERGE_C R7, RZ, R112, RZ ;  /* 0x00000070ff07723e */ /* 0x002fe200048070ff */
        /* <DEDUP_REMOVED lines=45> */
[----:B------:R-:W-:Y:S01]  /*7730*/  FMUL R20, R20, R8 ;  /* 0x0000000814147220 */ /* 0x000fe20000400000 */
[----:B------:R-:W-:-:S03]  /*7740*/  F2FP.SATFINITE.E4M3.F32.PACK_AB_MERGE_C R19, RZ, R19, RZ ;  /* 0x00000013ff13723e */ /* 0x000fc600048070ff */
[----:B------:R-:W-:Y:S02]  /*7750*/  F2FP.SATFINITE.E4M3.F32.PACK_AB_MERGE_C R21, RZ, R21, RZ ;  /* 0x00000015ff15723e */ /* 0x000fe400048070ff */
[----:B-1----:R-:W-:Y:S01]  /*7760*/  F2FP.SATFINITE.E4M3.F32.PACK_AB_MERGE_C R7, RZ, R100, RZ ;  /* 0x00000064ff07723e */ /* 0x002fe200048070ff */
[----:B------:R0:W-:Y:S01]  /*7770*/  @!P2 STG.E.U8 desc[UR16][R12.64+0x11], R15 ;  /* 0x0000110f0c00a986 */ /* 0x0001e2000c101110 */
[----:B------:R-:W-:-:S03]  /*7780*/  ISETP.LT.OR P2, PT, R31, 0x1a, !P6 ;  /* 0x0000001a1f00780c */ /* 0x000fc60007741670 */
[----:B------:R-:W-:Y:S01]  /*7790*/  @!P1 STG.E.U8 desc[UR16][R10.64+0x10], R103 ;  /* 0x000010670a009986 */ /* 0x000fe2000c101110 */
[----:B------:R-:W-:-:S03]  /*77a0*/  ISETP.LT.OR P1, PT, R31, 0x19, !P6 ;  /* 0x000000191f00780c */ /* 0x000fc60007721670 */
[----:B------:R1:W-:Y:S01]  /*77b0*/  @!P5 STG.E.U8 desc[UR16][R10.64+0x11], R17 ;  /* 0x000011110a00d986 */ /* 0x0003e2000c101110 */
[----:B------:R-:W-:Y:S02]  /*77c0*/  ISETP.LT.OR P5, PT, R31, 0x19, !P3 ;  /* 0x000000191f00780c */ /* 0x000fe40005fa1670 */
[----:B0-----:R-:W-:-:S03]  /*77d0*/  F2FP.SATFINITE.E4M3.F32.PACK_AB_MERGE_C R15, RZ, R98, RZ ;  /* 0x00000062ff0f723e */ /* 0x001fc600048070ff */
[----:B------:R0:W-:Y:S01]  /*77e0*/  @!P2 STG.E.U8 desc[UR16][R12.64+0x19], R7 ;  /* 0x000019070c00a986 */ /* 0x0001e2000c101110 */
[----:B------:R-:W-:-:S03]  /*77f0*/  ISETP.LT.OR P2, PT, R31, 0x1a, !P3 ;  /* 0x0000001a1f00780c */ /* 0x000fc60005f41670 */
[----:B------:R-:W-:Y:S01]  /*7800*/  @!P1 STG.E.U8 desc[UR16][R12.64+0x18], R101 ;  /* 0x000018650c009986 */ /* 0x000fe2000c101110 */
[C---:B------:R-:W-:Y:S02]  /*7810*/  ISETP.LT.OR P1, PT, R31.reuse, 0x21, !P6 ;  /* 0x000000211f00780c */ /* 0x040fe40007721670 */
[----:B-1----:R-:W-:Y:S01]  /*7820*/  F2FP.SATFINITE.E4M3.F32.PACK_AB_MERGE_C R17, RZ, R96, RZ ;  /* 0x00000060ff11723e */ /* 0x002fe200048070ff */
[----:B------:R-:W-:Y:S01]  /*7830*/  @!P5 STG.E.U8 desc[UR16][R10.64+0x18], R99 ;  /* 0x000018630a00d986 */ /* 0x000fe2000c101110 */
[----:B------:R-:W-:Y:S02]  /*7840*/  ISETP.LT.OR P5, PT, R31, 0x22, !P6 ;  /* 0x000000221f00780c */ /* 0x000fe400077a1670 */
[----:B0-----:R-:W-:-:S03]  /*7850*/  F2FP.SATFINITE.E4M3.F32.PACK_AB_MERGE_C R7, RZ, R94, RZ ;  /* 0x0000005eff07723e */ /* 0x001fc600048070ff */
        /* <DEDUP_REMOVED lines=21> */
[----:B0-----:R-:W-:-:S07]  /*79b0*/  F2FP.SATFINITE.E4M3.F32.PACK_AB_MERGE_C R15, RZ, R18, RZ ;  /* 0x00000012ff0f723e */ /* 0x001fce00048070ff */
[----:B------:R-:W-:Y:S01]  /*79c0*/  @!P1 STG.E.U8 desc[UR16][R12.64+0x30], R89 ;  /* 0x000030590c009986 */ /* 0x000fe2000c101110 */
[C---:B------:R-:W-:Y:S02]  /*79d0*/  ISETP.LT.OR P1, PT, R31.reuse, 0x39, !P6 ;  /* 0x000000391f00780c */ /* 0x040fe40007721670 */
[C---:B------:R-:W-:Y:S01]  /*79e0*/  ISETP.LT.OR P6, PT, R31.reuse, 0x3a, !P6 ;  /* 0x0000003a1f00780c */ /* 0x040fe200077c1670 */
[----:B------:R0:W-:Y:S01]  /*79f0*/  @!P5 STG.E.U8 desc[UR16][R12.64+0x31], R7 ;  /* 0x000031070c00d986 */ /* 0x0001e2000c101110 */
[C---:B------:R-:W-:Y:S02]  /*7a00*/  ISETP.LT.OR P5, PT, R31.reuse, 0x32, !P3 ;  /* 0x000000321f00780c */ /* 0x040fe40005fa1670 */
[----:B-1----:R-:W-:Y:S01]  /*7a10*/  F2FP.SATFINITE.E4M3.F32.PACK_AB_MERGE_C R17, RZ, R20, RZ ;  /* 0x00000014ff11723e */ /* 0x002fe200048070ff */
[----:B------:R1:W-:Y:S01]  /*7a20*/  @!P2 STG.E.U8 desc[UR16][R10.64+0x30], R23 ;  /* 0x000030170a00a986 */ /* 0x0003e2000c101110 */
[C---:B------:R-:W-:Y:S02]  /*7a30*/  ISETP.LT.OR P2, PT, R31.reuse, 0x39, !P3 ;  /* 0x000000391f00780c */ /* 0x040fe40005f41670 */
[----:B------:R-:W-:-:S02]  /*7a40*/  ISETP.LT.OR P3, PT, R31, 0x3a, !P3 ;  /* 0x0000003a1f00780c */ /* 0x000fc40005f61670 */
[----:B0-----:R-:W-:-:S05]  /*7a50*/  F2FP.SATFINITE.E4M3.F32.PACK_AB_MERGE_C R7, RZ, R22, RZ ;  /* 0x00000016ff07723e */ /* 0x001fca00048070ff */
[----:B------:R1:W-:Y:S04]  /*7a60*/  @!P5 STG.E.U8 desc[UR16][R10.64+0x31], R7 ;  /* 0x000031070a00d986 */ /* 0x0003e8000c101110 */
[----:B------:R1:W-:Y:S04]  /*7a70*/  @!P1 STG.E.U8 desc[UR16][R12.64+0x38], R19 ;  /* 0x000038130c009986 */ /* 0x0003e8000c101110 */
[----:B------:R1:W-:Y:S04]  /*7a80*/  @!P6 STG.E.U8 desc[UR16][R12.64+0x39], R15 ;  /* 0x0000390f0c00e986 */ /* 0x0003e8000c101110 */
[----:B------:R1:W-:Y:S04]  /*7a90*/  @!P2 STG.E.U8 desc[UR16][R10.64+0x38], R21 ;  /* 0x000038150a00a986 */ /* 0x0003e8000c101110 */
[----:B------:R1:W-:Y:S02]  /*7aa0*/  @!P3 STG.E.U8 desc[UR16][R10.64+0x39], R17 ;  /* 0x000039110a00b986 */ /* 0x0003e4000c101110 */
.L_x_168:
[----:B------:R-:W-:Y:S05]  /*7ab0*/  BSYNC B0 ;  /* 0x0000000000007941 */ /* 0x000fea0003800000 */
.L_x_38:
[----:B------:R-:W-:Y:S01]  /*7ac0*/  ULDC UR6, c[0x0][0xc] ;  /* 0x0000030000067ab9 */ /* 0x000fe20000000800 */
[----:B------:R-:W-:Y:S01]  /*7ad0*/  ULDC UR7, c[0x0][0x10] ;  /* 0x0000040000077ab9 */ /* 0x000fe20000000800 */
[----:B01-34-:R-:W0:Y:S01]  /*7ae0*/  LDC R7, c[0x0][0x14] ;  /* 0x00000500ff077b82 */ /* 0x01be220000000800 */
[----:B------:R-:W-:Y:S01]  /*7af0*/  UIMAD.WIDE.U32 UR6, UR6, UR7, URZ ;  /* 0x00000007060672a5 */ /* 0x000fe2000f8e003f */
[----:B------:R-:W-:Y:S02]  /*7b00*/  IMAD.MOV.U32 R10, RZ, RZ, -0x1 ;  /* 0xffffffffff0a7424 */ /* 0x000fe400078e00ff */
[----:B------:R-:W-:-:S03]  /*7b10*/  IMAD.MOV.U32 R6, RZ, RZ, -0x1 ;  /* 0xffffffffff067424 */ /* 0x000fc600078e00ff */
[----:B0-----:R-:W-:-:S04]  /*7b20*/  IMAD.WIDE.U32 R2, R7, UR6, R2 ;  /* 0x0000000607027c25 */ /* 0x001fc8000f8e0002 */
[----:B------:R-:W-:Y:S01]  /*7b30*/  IMAD R7, R7, UR7, RZ ;  /* 0x0000000707077c24 */ /* 0x000fe2000f8e02ff */
[----:B------:R-:W-:Y:S02]  /*7b40*/  ULDC.64 UR6, c[0x0][0x650] ;  /* 0x0001940000067ab9 */ /* 0x000fe40000000a00 */
[----:B------:R-:W-:Y:S01]  /*7b50*/  ISETP.GE.U32.AND P1, PT, R2, UR6, PT ;  /* 0x0000000602007c0c */ /* 0x000fe2000bf26070 */
[--C-:B------:R-:W-:Y:S01]  /*7b60*/  IMAD.IADD R3, R3, 0x1, R7.reuse ;  /* 0x0000000103037824 */ /* 0x100fe200078e0207 */
[----:B------:R-:W-:-:S04]  /*7b70*/  PRMT R7, RZ, 0x7610, R7 ;  /* 0x00007610ff077816 */ /* 0x000fc80000000007 */
[----:B------:R-:W-:-:S13]  /*7b80*/  ISETP.GE.U32.AND.EX P1, PT, R3, UR7, PT, P1 ;  /* 0x0000000703007c0c */ /* 0x000fda000bf26110 */
[----:B------:R-:W-:Y:S05]  /*7b90*/  @P1 BRA `(.L_x_169) ;  /* 0x0000000400601947 */ /* 0x000fea0003800000 */
[----:B------:R-:W0:Y:S01]  /*7ba0*/  S2R R20, SR_CTAID.X ;  /* 0x0000000000147919 */ /* 0x000e220000002500 */
[----:B------:R-:W1:Y:S01]  /*7bb0*/  LDC.64 R14, c[0x0][0x628] ;  /* 0x00018a00ff0e7b82 */ /* 0x000e620000000a00 */
[----:B------:R-:W-:Y:S01]  /*7bc0*/  ULDC UR6, c[0x0][0x150] ;  /* 0x0000540000067ab9 */ /* 0x000fe20000000800 */
[----:B-----5:R-:W-:Y:S01]  /*7bd0*/  IMAD.MOV.U32 R12, RZ, RZ, R2 ;  /* 0x000000ffff0c7224 */ /* 0x020fe200078e0002 */
[----:B------:R-:W3:Y:S01]  /*7be0*/  S2R R22, SR_CTAID.Y ;  /* 0x0000000000167919 */ /* 0x000ee20000002600 */
[----:B------:R-:W-:-:S04]  /*7bf0*/  IMAD.MOV.U32 R13, RZ, RZ, R3 ;  /* 0x000000ffff0d7224 */ /* 0x000fc800078e0003 */
[----:B------:R-:W4:Y:S08]  /*7c00*/  LDC R23, c[0x0][0x144] ;  /* 0x00005100ff177b82 */ /* 0x000f300000000800 */
[----:B--2---:R-:W2:Y:S08]  /*7c10*/  LDC R16, c[0x0][0x630] ;  /* 0x00018c00ff107b82 */ /* 0x004eb00000000800 */
[----:B------:R-:W2:Y:S01]  /*7c20*/  LDC.64 R18, c[0x0][0x620] ;  /* 0x00018800ff127b82 */ /* 0x000ea20000000a00 */
[----:B-1----:R-:W-:-:S04]  /*7c30*/  ISETP.NE.U32.AND P1, PT, R14, RZ, PT ;  /* 0x000000ff0e00720c */ /* 0x002fc80003f25070 */
[----:B------:R-:W-:Y:S02]  /*7c40*/  ISETP.NE.AND.EX P1, PT, R15, RZ, PT, P1 ;  /* 0x000000ff0f00720c */ /* 0x000fe40003f25310 */
[----:B0-----:R-:W-:-:S05]  /*7c50*/  I2FP.F32.U32 R6, R20 ;  /* 0x0000001400067245 */ /* 0x001fca0000201000 */
[----:B------:R-:W-:-:S04]  /*7c60*/  FMUL R6, R6, UR6 ;  /* 0x0000000606067c20 */ /* 0x000fc80008400000 */
[----:B------:R0:W1:Y:S02]  /*7c70*/  F2I.U32.TRUNC.NTZ R21, R6 ;  /* 0x0000000600157305 */ /* 0x000064000020f000 */
[----:B---34-:R-:W-:Y:S05]  /*7c80*/  @!P1 BRA `(.L_x_170) ;  /* 0x0000000000289947 */ /* 0x018fea0003800000 */
[----:B------:R-:W3:Y:S02]  /*7c90*/  LDC R7, c[0x0][0x634] ;  /* 0x00018d00ff077b82 */ /* 0x000ee40000000800 */
[----:B---3--:R-:W-:-:S05]  /*7ca0*/  IADD3 R13, P1, R2, R7, RZ ;  /* 0x00000007020d7210 */ /* 0x008fca0007f3e0ff */
[----:B------:R-:W-:-:S04]  /*7cb0*/  IMAD.X R17, RZ, RZ, R3, P1 ;  /* 0x000000ffff117224 */ /* 0x000fc800008e0603 */
[----:B0-----:R-:W-:-:S04]  /*7cc0*/  IMAD.WIDE.U32 R6, R17, R14, RZ ;  /* 0x0000000e11067225 */ /* 0x001fc800078e00ff */
[----:B------:R-:W-:-:S04]  /*7cd0*/  IMAD.WIDE.U32 R10, P1, R13, R15, R6 ;  /* 0x0000000f0d0a7225 */ /* 0x000fc80007820006 */
[----:B------:R-:W-:-:S04]  /*7ce0*/  IMAD.WIDE.U32 R6, R13, R14, RZ ;  /* 0x0000000e0d067225 */ /* 0x000fc800078e00ff */
[----:B------:R-:W-:Y:S01]  /*7cf0*/  IMAD.X R13, RZ, RZ, RZ, P1 ;  /* 0x000000ffff0d7224 */ /* 0x000fe200008e06ff */
[----:B------:R-:W-:Y:S01]  /*7d00*/  IADD3 RZ, P1, R7, R10, RZ ;  /* 0x0000000a07ff7210 */ /* 0x000fe20007f3e0ff */
[----:B------:R-:W-:-:S04]  /*7d10*/  IMAD.MOV.U32 R12, RZ, RZ, R11 ;  /* 0x000000ffff0c7224 */ /* 0x000fc800078e000b */
[----:B------:R-:W-:-:S08]  /*7d20*/  IMAD.WIDE.U32.X R12, R17, R15, R12, P1 ;  /* 0x0000000f110c7225 */ /* 0x000fd000008e040c */
.L_x_170:
[----:B------:R-:W3:Y:S01]  /*7d30*/  LDC.64 R28, c[0x0][0x640] ;  /* 0x00019000ff1c7b82 */ /* 0x000ee20000000a00 */
[-C--:B--2---:R-:W-:Y:S01]  /*7d40*/  SHF.R.U64 R17, R12, R16.reuse, R13 ;  /* 0x000000100c117219 */ /* 0x084fe2000000120d */
[----:B-1----:R-:W-:Y:S01]  /*7d50*/  IMAD.MOV R21, RZ, RZ, -R21 ;  /* 0x000000ffff157224 */ /* 0x002fe200078e0a15 */
[----:B0-----:R-:W-:Y:S01]  /*7d60*/  SHF.R.U32.HI R6, RZ, R16, R13 ;  /* 0x00000010ff067219 */ /* 0x001fe2000001160d */
[----:B------:R-:W-:Y:S01]  /*7d70*/  ULDC UR6, c[0x0][0x154] ;  /* 0x0000550000067ab9 */ /* 0x000fe20000000800 */
[----:B------:R-:W-:Y:S01]  /*7d80*/  IADD3 R11, P1, RZ, -R17, RZ ;  /* 0x80000011ff0b7210 */ /* 0x000fe20007f3e0ff */
[----:B------:R-:W-:Y:S02]  /*7d90*/  IMAD R23, R23, R21, R20 ;  /* 0x0000001517177224 */ /* 0x000fe400078e0214 */
[----:B------:R-:W0:Y:S01]  /*7da0*/  LDC R12, c[0x0][0x618] ;  /* 0x00018600ff0c7b82 */ /* 0x000e220000000800 */
[----:B------:R-:W-:Y:S02]  /*7db0*/  IMAD.MOV.U32 R13, RZ, RZ, 0x1 ;  /* 0x00000001ff0d7424 */ /* 0x000fe400078e00ff */
[----:B------:R-:W-:-:S04]  /*7dc0*/  IMAD.X R7, RZ, RZ, ~R6, P1 ;  /* 0x000000ffff077224 */ /* 0x000fc800008e0e06 */
[-C--:B------:R-:W-:Y:S01]  /*7dd0*/  IMAD R10, R7, R18.reuse, RZ ;  /* 0x00000012070a7224 */ /* 0x080fe200078e02ff */
[----:B------:R-:W1:Y:S01]  /*7de0*/  LDC R24, c[0x0][0x608] ;  /* 0x00018200ff187b82 */ /* 0x000e620000000800 */
[----:B------:R-:W-:-:S04]  /*7df0*/  IMAD.WIDE.U32 R6, R11, R18, R2 ;  /* 0x000000120b067225 */ /* 0x000fc800078e0002 */
[----:B------:R-:W-:Y:S01]  /*7e00*/  IMAD R11, R11, R19, R10 ;  /* 0x000000130b0b7224 */ /* 0x000fe200078e020a */
[----:B------:R-:W-:Y:S02]  /*7e10*/  I2FP.F32.U32 R10, R22 ;  /* 0x00000016000a7245 */ /* 0x000fe40000201000 */
[----:B------:R-:W2:Y:S01]  /*7e20*/  LDC R26, c[0x0][0x658] ;  /* 0x00019600ff1a7b82 */ /* 0x000ea20000000800 */
[----:B------:R-:W-:Y:S01]  /*7e30*/  IMAD.IADD R7, R7, 0x1, R11 ;  /* 0x0000000107077824 */ /* 0x000fe200078e020b */
[----:B---3--:R-:W-:Y:S01]  /*7e40*/  ISETP.NE.U32.AND P1, PT, R28, RZ, PT ;  /* 0x000000ff1c00720c */ /* 0x008fe20003f25070 */
[----:B------:R-:W-:Y:S01]  /*7e50*/  FMUL R10, R10, UR6 ;  /* 0x000000060a0a7c20 */ /* 0x000fe20008400000 */
[----:B------:R-:W-:Y:S02]  /*7e60*/  IMAD.MOV.U32 R11, RZ, RZ, -0x1 ;  /* 0xffffffffff0b7424 */ /* 0x000fe400078e00ff */
[----:B------:R-:W-:Y:S01]  /*7e70*/  ISETP.NE.AND.EX P1, PT, R29, RZ, PT, P1 ;  /* 0x000000ff1d00720c */ /* 0x000fe20003f25310 */
[----:B------:R3:W4:Y:S01]  /*7e80*/  F2I.U32.TRUNC.NTZ R19, R10 ;  /* 0x0000000a00137305 */ /* 0x000722000020f000 */
[----:B------:R-:W3:Y:S01]  /*7e90*/  LDC R21, c[0x0][0x148] ;  /* 0x00005200ff157b82 */ /* 0x000ee20000000800 */
[----:B0-----:R-:W-:-:S02]  /*7ea0*/  SHF.R.U64 R16, R6, R12, R7 ;  /* 0x0000000c06107219 */ /* 0x001fc40000001207 */
[----:B------:R-:W-:-:S05]  /*7eb0*/  SHF.R.U32.HI R7, RZ, R12, R7 ;  /* 0x0000000cff077219 */ /* 0x000fca0000011607 */
[----:B------:R-:W0:Y:S01]  /*7ec0*/  LDC R20, c[0x0][0x600] ;  /* 0x00018000ff147b82 */ /* 0x000e220000000800 */
[-CC-:B-1----:R-:W-:Y:S02]  /*7ed0*/  SHF.R.U64 R14, R16, R24.reuse, R7.reuse ;  /* 0x00000018100e7219 */ /* 0x182fe40000001207 */
[----:B------:R-:W-:-:S05]  /*7ee0*/  SHF.R.U32.HI R7, RZ, R24, R7 ;  /* 0x00000018ff077219 */ /* 0x000fca0000011607 */
[----:B------:R-:W1:Y:S01]  /*7ef0*/  LDC R27, c[0x0][0x648] ;  /* 0x00019200ff1b7b82 */ /* 0x000e620000000800 */
[-CC-:B--2---:R-:W-:Y:S02]  /*7f00*/  SHF.R.U64 R18, R14, R26.reuse, R7.reuse ;  /* 0x0000001a0e127219 */ /* 0x184fe40000001207 */
[-C--:B------:R-:W-:Y:S02]  /*7f10*/  SHF.L.U32 R11, R11, R26.reuse, RZ ;  /* 0x0000001a0b0b7219 */ /* 0x080fe400000006ff */
[-C--:B------:R-:W-:Y:S01]  /*7f20*/  SHF.R.U32.HI R7, RZ, R26.reuse, R7 ;  /* 0x0000001aff077219 */ /* 0x080fe20000011607 */
[----:B------:R-:W-:Y:S01]  /*7f30*/  IMAD.MOV.U32 R6, RZ, RZ, R18 ;  /* 0x000000ffff067224 */ /* 0x000fe200078e0012 */
[----:B------:R-:W-:Y:S01]  /*7f40*/  SHF.L.U32 R30, R13, R26, RZ ;  /* 0x0000001a0d1e7219 */ /* 0x000fe200000006ff */
[----:B------:R-:W2:Y:S01]  /*7f50*/  LDC R31, c[0x0][0x638] ;  /* 0x00018e00ff1f7b82 */ /* 0x000ea20000000800 */
[----:B------:R-:W-:-:S07]  /*7f60*/  LOP3.LUT R25, RZ, R11, RZ, 0x33, !PT ;  /* 0x0000000bff197212 */ /* 0x000fce00078e33ff */
[----:B------:R-:W0:Y:S01]  /*7f70*/  LDC R32, c[0x0][0x610] ;  /* 0x00018400ff207b82 */ /* 0x000e220000000800 */
[----:B----4-:R-:W-:Y:S05]  /*7f80*/  @!P1 BRA `(.L_x_171) ;  /* 0x0000000000289947 */ /* 0x010fea0003800000 */
[----:B------:R-:W4:Y:S02]  /*7f90*/  LDC R13, c[0x0][0x64c] ;  /* 0x00019300ff0d7b82 */ /* 0x000f240000000800 */
[----:B----4-:R-:W-:-:S05]  /*7fa0*/  IADD3 R13, P1, R18, R13, RZ ;  /* 0x0000000d120d7210 */ /* 0x010fca0007f3e0ff */
[----:B------:R-:W-:-:S04]  /*7fb0*/  IMAD.X R15, RZ, RZ, R7, P1 ;  /* 0x000000ffff0f7224 */ /* 0x000fc800008e0607 */
[----:B------:R-:W-:-:S04]  /*7fc0*/  IMAD.WIDE.U32 R6, R15, R28, RZ ;  /* 0x0000001c0f067225 */ /* 0x000fc800078e00ff */
[----:B---3--:R-:W-:-:S04]  /*7fd0*/  IMAD.WIDE.U32 R10, P1, R13, R29, R6 ;  /* 0x0000001d0d0a7225 */ /* 0x008fc80007820006 */
[----:B------:R-:W-:-:S04]  /*7fe0*/  IMAD.WIDE.U32 R6, R13, R28, RZ ;  /* 0x0000001c0d067225 */ /* 0x000fc800078e00ff */
[----:B------:R-:W-:Y:S01]  /*7ff0*/  IMAD.X R13, RZ, RZ, RZ, P1 ;  /* 0x000000ffff0d7224 */ /* 0x000fe200008e06ff */
[----:B------:R-:W-:Y:S01]  /*8000*/  IADD3 RZ, P1, R7, R10, RZ ;  /* 0x0000000a07ff7210 */ /* 0x000fe20007f3e0ff */
[----:B------:R-:W-:-:S04]  /*8010*/  IMAD.MOV.U32 R12, RZ, RZ, R11 ;  /* 0x000000ffff0c7224 */ /* 0x000fc800078e000b */
[----:B------:R-:W-:-:S08]  /*8020*/  IMAD.WIDE.U32.X R6, R15, R29, R12, P1 ;  /* 0x0000001d0f067225 */ /* 0x000fd000008e040c */
.L_x_171:
[----:B-1----:R-:W-:Y:S01]  /*8030*/  SHF.R.U64 R6, R6, R27, R7 ;  /* 0x0000001b06067219 */ /* 0x002fe20000001207 */
[----:B0-----:R-:W-:Y:S01]  /*8040*/  VIADD R13, R20, 0xffffffff ;  /* 0xffffffff140d7836 */ /* 0x001fe20000000000 */
[----:B------:R-:W-:Y:S01]  /*8050*/  LOP3.LUT R11, R14, R25, RZ, 0xc0, !PT ;  /* 0x000000190e0b7212 */ /* 0x000fe200078ec0ff */
[----:B------:R-:W-:Y:S02]  /*8060*/  IMAD.MOV R19, RZ, RZ, -R19 ;  /* 0x000000ffff137224 */ /* 0x000fe400078e0a13 */
[----:B------:R-:W-:Y:S02]  /*8070*/  IMAD.MOV R7, RZ, RZ, -R6 ;  /* 0x000000ffff077224 */ /* 0x000fe400078e0a06 */
[----:B------:R-:W-:Y:S01]  /*8080*/  IMAD R30, R30, R6, R11 ;  /* 0x000000061e1e7224 */ /* 0x000fe200078e020b */
[----:B------:R-:W-:Y:S01]  /*8090*/  LOP3.LUT R11, R16, R13, RZ, 0xc0, !PT ;  /* 0x0000000d100b7212 */ /* 0x000fe200078ec0ff */
[----:B---3--:R-:W-:Y:S02]  /*80a0*/  @P4 IMAD R23, R21, R19, R22 ;  /* 0x0000001315174224 */ /* 0x008fe400078e0216 */
[----:B--2---:R-:W-:-:S02]  /*80b0*/  IMAD R6, R7, R31, R18 ;  /* 0x0000001f07067224 */ /* 0x004fc400078e0212 */
[----:B------:R-:W-:Y:S02]  /*80c0*/  IMAD R30, R30, R32, R23 ;  /* 0x000000201e1e7224 */ /* 0x000fe400078e0217 */
[----:B------:R-:W-:Y:S02]  /*80d0*/  IMAD R11, R6, R20, R11 ;  /* 0x00000014060b7224 */ /* 0x000fe400078e020b */
[----:B------:R-:W-:Y:S02]  /*80e0*/  IMAD.MOV.U32 R7, RZ, RZ, 0x1 ;  /* 0x00000001ff077424 */ /* 0x000fe400078e00ff */
[----:B------:R-:W-:Y:S01]  /*80f0*/  IMAD.MOV.U32 R6, RZ, RZ, R17 ;  /* 0x000000ffff067224 */ /* 0x000fe200078e0011 */
[----:B------:R-:W-:Y:S02]  /*8100*/  SEL R10, R11, R30, !P4 ;  /* 0x0000001e0b0a7207 */ /* 0x000fe40006000000 */
[----:B------:R-:W-:-:S07]  /*8110*/  SEL R30, R30, R11, !P4 ;  /* 0x0000000b1e1e7207 */ /* 0x000fce0006000000 */
.L_x_169:
[----:B------:R-:W-:Y:S01]  /*8120*/  LOP3.LUT P1, RZ, R7, 0xff, RZ, 0xc0, !PT ;  /* 0x000000ff07ff7812 */ /* 0x000fe2000782c0ff */
[----:B------:R-:W-:-:S12]  /*8130*/  IMAD.MOV.U32 R7, RZ, RZ, R30 ;  /* 0x000000ffff077224 */ /* 0x000fd800078e001e */
[----:B------:R-:W-:Y:S05]  /*8140*/  @P1 BRA `(.L_x_172) ;  /* 0xffffff9000441947 */ /* 0x000fea000383ffff */
[----:B------:R-:W-:Y:S05]  /*8150*/  EXIT ;  /* 0x000000000000794d */ /* 0x000fea0003800000 */
.L_x_8:
[----:B0-----:R-:W-:Y:S01]  /*8160*/  ULDC.64 UR4, c[0x0][0x650] ;  /* 0x0001940000047ab9 */ /* 0x001fe20000000a00 */
        /* <DEDUP_REMOVED lines=25> */
.L_x_174:
[----:B------:R-:W0:Y:S01]  /*8300*/  LDC.64 R28, c[0x0][0x640] ;  /* 0x00019000ff1c7b82 */ /* 0x000e220000000a00 */
[-CC-:B------:R-:W-:Y:S01]  /*8310*/  SHF.R.U64 R21, R16, R10.reuse, R17.reuse ;  /* 0x0000000a10157219 */ /* 0x180fe20000001211 */
[----:B------:R-:W-:Y:S01]  /*8320*/  IMAD.MOV.U32 R27, RZ, RZ, 0x1 ;  /* 0x00000001ff1b7424 */ /* 0x000fe200078e00ff */
[----:B------:R-:W-:Y:S02]  /*8330*/  SHF.R.U32.HI R5, RZ, R10, R17 ;  /* 0x0000000aff057219 */ /* 0x000fe40000011611 */
[----:B------:R-:W-:-:S03]  /*8340*/  IADD3 R7, P0, RZ, -R21, RZ ;  /* 0x80000015ff077210 */ /* 0x000fc60007f1e0ff */
[----:B------:R-:W1:Y:S02]  /*8350*/  LDC R14, c[0x0][0x618] ;  /* 0x00018600ff0e7b82 */ /* 0x000e640000000800 */
[----:B------:R-:W-:Y:S02]  /*8360*/  IMAD.X R5, RZ, RZ, ~R5, P0 ;  /* 0x000000ffff057224 */ /* 0x000fe400000e0e05 */
[----:B------:R-:W-:-:S04]  /*8370*/  IMAD.WIDE.U32 R12, R7, R24, R2 ;  /* 0x00000018070c7225 */ /* 0x000fc800078e0002 */
[----:B------:R-:W2:Y:S01]  /*8380*/  LDC R16, c[0x0][0x608] ;  /* 0x00018200ff107b82 */ /* 0x000ea20000000800 */
[----:B------:R-:W-:-:S04]  /*8390*/  IMAD R10, R5, R24, RZ ;  /* 0x00000018050a7224 */ /* 0x000fc800078e02ff */
[----:B------:R-:W-:Y:S02]  /*83a0*/  IMAD R5, R7, R25, R10 ;  /* 0x0000001907057224 */ /* 0x000fe400078e020a */
[----:B------:R-:W-:Y:S01]  /*83b0*/  IMAD.MOV.U32 R7, RZ, RZ, -0x1 ;  /* 0xffffffffff077424 */ /* 0x000fe200078e00ff */
[----:B------:R-:W3:Y:S01]  /*83c0*/  LDC R26, c[0x0][0x658] ;  /* 0x00019600ff1a7b82 */ /* 0x000ee20000000800 */
[----:B------:R-:W-:Y:S01]  /*83d0*/  IMAD.IADD R5, R13, 0x1, R5 ;  /* 0x000000010d057824 */ /* 0x000fe200078e0205 */
[----:B0-----:R-:W-:-:S04]  /*83e0*/  ISETP.NE.U32.AND P0, PT, R28, RZ, PT ;  /* 0x000000ff1c00720c */ /* 0x001fc80003f05070 */
        /* <DEDUP_REMOVED lines=8> */
[-CC-:B---3--:R-:W-:Y:S02]  /*8470*/  SHF.R.U64 R24, R22, R26.reuse, R5.reuse ;  /* 0x0000001a16187219 */ /* 0x188fe40000001205 */
[-C--:B------:R-:W-:Y:S02]  /*8480*/  SHF.L.U32 R7, R7, R26.reuse, RZ ;  /* 0x0000001a07077219 */ /* 0x080fe400000006ff */
[----:B------:R-:W-:Y:S01]  /*8490*/  SHF.R.U32.HI R13, RZ, R26, R5 ;  /* 0x0000001aff0d7219 */ /* 0x000fe20000011605 */
[----:B------:R-:W-:Y:S01]  /*84a0*/  IMAD.MOV.U32 R12, RZ, RZ, R24 ;  /* 0x000000ffff0c7224 */ /* 0x000fe200078e0018 */
[----:B------:R-:W-:Y:S01]  /*84b0*/  LOP3.LUT R31, RZ, R7, RZ, 0x33, !PT ;  /* 0x00000007ff1f7212 */ /* 0x000fe200078e33ff */
[----:B------:R-:W3:Y:S01]  /*84c0*/  LDC R30, c[0x0][0x610] ;  /* 0x00018400ff1e7b82 */ /* 0x000ee20000000800 */
[----:B------:R-:W-:Y:S05]  /*84d0*/  @!P0 BRA `(.L_x_175) ;  /* 0x0000000000288947 */ /* 0x000fea0003800000 */
        /* <DEDUP_REMOVED lines=10> */
.L_x_175:
[----:B-1----:R-:W-:Y:S01]  /*8580*/  SHF.R.U64 R10, R12, R10, R13 ;  /* 0x0000000a0c0a7219 */ /* 0x002fe2000000120d */
[----:B0-----:R-:W-:Y:S01]  /*8590*/  VIADD R9, R23, 0xffffffff ;  /* 0xffffffff17097836 */ /* 0x001fe20000000000 */
[----:B------:R-:W-:Y:S01]  /*85a0*/  SHF.L.U32 R27, R27, R26, RZ ;  /* 0x0000001a1b1b7219 */ /* 0x000fe200000006ff */
[----:B------:R-:W-:Y:S01]  /*85b0*/  @P4 IMAD R11, R19, R20, R8 ;  /* 0x00000014130b4224 */ /* 0x000fe200078e0208 */
[----:B------:R-:W-:Y:S01]  /*85c0*/  LOP3.LUT R5, R22, R31, RZ, 0xc0, !PT ;  /* 0x0000001f16057212 */ /* 0x000fe200078ec0ff */
[----:B------:R-:W-:Y:S01]  /*85d0*/  IMAD.MOV R7, RZ, RZ, -R10 ;  /* 0x000000ffff077224 */ /* 0x000fe200078e0a0a */
[----:B------:R-:W-:Y:S01]  /*85e0*/  LOP3.LUT R18, R18, R9, RZ, 0xc0, !PT ;  /* 0x0000000912127212 */ /* 0x000fe200078ec0ff */
[----:B------:R-:W-:Y:S02]  /*85f0*/  IMAD.MOV.U32 R16, RZ, RZ, R21 ;  /* 0x000000ffff107224 */ /* 0x000fe400078e0015 */
[----:B------:R-:W-:Y:S02]  /*8600*/  IMAD R10, R27, R10, R5 ;  /* 0x0000000a1b0a7224 */ /* 0x000fe400078e0205 */
[----:B--2---:R-:W-:-:S02]  /*8610*/  IMAD R5, R7, R25, R24 ;  /* 0x0000001907057224 */ /* 0x004fc400078e0218 */
[----:B------:R-:W-:Y:S02]  /*8620*/  IMAD.MOV.U32 R7, RZ, RZ, 0x1 ;  /* 0x00000001ff077424 */ /* 0x000fe400078e00ff */
[----:B---3--:R-:W-:Y:S02]  /*8630*/  IMAD R11, R10, R30, R11 ;  /* 0x0000001e0a0b7224 */ /* 0x008fe400078e020b */
[----:B------:R-:W-:Y:S01]  /*8640*/  IMAD R18, R5, R23, R18 ;  /* 0x0000001705127224 */ /* 0x000fe200078e0212 */
[----:B------:R-:W-:-:S04]  /*8650*/  PRMT R5, R7, 0x7610, R5 ;  /* 0x0000761007057816 */ /* 0x000fc80000000005 */
[----:B------:R-:W-:Y:S02]  /*8660*/  SEL R7, R18, R11, !P4 ;  /* 0x0000000b12077207 */ /* 0x000fe40006000000 */
[----:B------:R-:W-:-:S07]  /*8670*/  SEL R18, R11, R18, !P4 ;  /* 0x000000120b127207 */ /* 0x000fce0006000000 */
.L_x_173:
[----:B------:R-:W-:-:S08]  /*8680*/  NOP ;  /* 0x0000000000007918 */ /* 0x000fd00000000000 */
[----:B------:R-:W0:-:S00]  /*8690*/  USETMAXREG.DEALLOC.CTAPOOL 0x28 ;  /* 0x00000028000079c8 */ /* 0x000e0000080e0500 */
[----:B0-----:R-:W-:-:S13]  /*86a0*/  ISETP.NE.AND P0, PT, R6, RZ, PT ;  /* 0x000000ff0600720c */ /* 0x001fda0003f05270 */
[----:B------:R-:W-:Y:S05]  /*86b0*/  @P0 EXIT ;  /* 0x000000000000094d */ /* 0x000fea0003800000 */
[----:B------:R-:W-:Y:S01]  /*86c0*/  LOP3.LUT P0, RZ, R5, 0xff, RZ, 0xc0, !PT ;  /* 0x000000ff05ff7812 */ /* 0x000fe2000780c0ff */
[----:B------:R-:W-:Y:S02]  /*86d0*/  IMAD.MOV.U32 R5, RZ, RZ, 0x1 ;  /* 0x00000001ff057424 */ /* 0x000fe400078e00ff */
[----:B------:R-:W-:-:S10]  /*86e0*/  IMAD.MOV.U32 R17, RZ, RZ, RZ ;  /* 0x000000ffff117224 */ /* 0x000fd400078e00ff */
[----:B------:R-:W-:Y:S05]  /*86f0*/  @!P0 BRA `(.L_x_176) ;  /* 0x0000000c00348947 */ /* 0x000fea0003800000 */
[----:B------:R-:W0:Y:S01]  /*8700*/  LDC R5, c[0x0][0x28c] ;  /* 0x0000a300ff057b82 */ /* 0x000e220000000800 */
[----:B------:R-:W-:Y:S01]  /*8710*/  ULDC UR5, c[0x0][0x658] ;  /* 0x0001960000057ab9 */ /* 0x000fe20000000800 */
[----:B------:R-:W-:Y:S01]  /*8720*/  UMOV UR7, 0xffffffff ;  /* 0xffffffff00077882 */ /* 0x000fe20000000000 */
[----:B------:R-:W-:Y:S01]  /*8730*/  ULDC UR6, c[0x0][0xc] ;  /* 0x0000030000067ab9 */ /* 0x000fe20000000800 */
[----:B------:R-:W-:Y:S01]  /*8740*/  USHF.L.U32 UR8, UR7, UR5, URZ ;  /* 0x0000000507087299 */ /* 0x000fe2000800063f */
[----:B------:R-:W-:Y:S01]  /*8750*/  BSSY B0, `(.L_x_176) ;  /* 0x00000c7000007945 */ /* 0x000fe20003800000 */
[----:B------:R-:W-:Y:S01]  /*8760*/  UMOV UR9, 0x1 ;  /* 0x0000000100097882 */ /* 0x000fe20000000000 */
[----:B------:R-:W-:Y:S01]  /*8770*/  ULDC UR7, c[0x0][0x10] ;  /* 0x0000040000077ab9 */ /* 0x000fe20000000800 */
[----:B------:R-:W1:Y:S01]  /*8780*/  S2UR UR10, SR_CgaCtaId ;  /* 0x00000000000a79c3 */ /* 0x000e620000008800 */
[----:B------:R-:W-:Y:S01]  /*8790*/  UIMAD.WIDE.U32 UR6, UR6, UR7, URZ ;  /* 0x00000007060672a5 */ /* 0x000fe2000f8e003f */
[----:B------:R-:W-:Y:S01]  /*87a0*/  IMAD.MOV.U32 R14, RZ, RZ, 0x1 ;  /* 0x00000001ff0e7424 */ /* 0x000fe200078e00ff */
[----:B------:R-:W-:Y:S01]  /*87b0*/  USHF.L.U32 UR18, UR9, UR5, URZ ;  /* 0x0000000509127299 */ /* 0x000fe2000800063f */
[----:B------:R-:W-:Y:S01]  /*87c0*/  LOP3.LUT R15, R4, 0x2, RZ, 0xfc, !PT ;  /* 0x00000002040f7812 */ /* 0x000fe200078efcff */
[----:B------:R-:W-:Y:S01]  /*87d0*/  IMAD.MOV.U32 R17, RZ, RZ, RZ ;  /* 0x000000ffff117224 */ /* 0x000fe200078e00ff */
[----:B------:R-:W-:Y:S01]  /*87e0*/  ULDC UR5, c[0x0][0x14] ;  /* 0x0000050000057ab9 */ /* 0x000fe20000000800 */
[----:B------:R-:W-:Y:S01]  /*87f0*/  ULDC UR4, c[0x0][0x600] ;  /* 0x0001800000047ab9 */ /* 0x000fe20000000800 */
[----:B------:R-:W-:-:S02]  /*8800*/  UIMAD.WIDE.U32 UR22, UR6, UR5, URZ ;  /* 0x00000005061672a5 */ /* 0x000fc4000f8e003f */
[----:B------:R-:W-:Y:S02]  /*8810*/  UIMAD UR13, UR7, UR5, URZ ;  /* 0x00000005070d72a4 */ /* 0x000fe4000f8e023f */
[----:B------:R-:W-:Y:S02]  /*8820*/  UIADD3 UR4, UR4, -0x1, URZ ;  /* 0xffffffff04047890 */ /* 0x000fe4000fffe03f */
[----:B------:R-:W-:Y:S01]  /*8830*/  ULOP3.LUT UR17, URZ, UR8, URZ, 0x33, !UPT ;  /* 0x000000083f117292 */ /* 0x000fe2000f8e333f */
[----:B0-----:R-:W-:Y:S01]  /*8840*/  VIADD R5, R5, 0x3f ;  /* 0x0000003f05057836 */ /* 0x001fe20000000000 */
[----:B------:R-:W-:Y:S01]  /*8850*/  UIADD3 UR13, UR23, UR13, URZ ;  /* 0x0000000d170d7290 */ /* 0x000fe2000fffe03f */
[----:B------:R-:W-:-:S03]  /*8860*/  ULDC.64 UR24, c[0x0][0x198] ;  /* 0x0000660000187ab9 */ /* 0x000fc60000000a00 */
[----:B------:R-:W-:Y:S01]  /*8870*/  SHF.R.S32.HI R6, RZ, 0x1f, R5 ;  /* 0x0000001fff067819 */ /* 0x000fe20000011405 */
[----:B-1----:R-:W-:-:S03]  /*8880*/  IMAD.U32 R11, RZ, RZ, UR10 ;  /* 0x0000000aff0b7e24 */ /* 0x002fc6000f8e00ff */
[----:B------:R-:W-:Y:S01]  /*8890*/  LEA.HI R6, R6, R5, RZ, 0x6 ;  /* 0x0000000506067211 */ /* 0x000fe200078f30ff */
[----:B------:R-:W-:-:S03]  /*88a0*/  IMAD.MOV.U32 R5, RZ, RZ, 0x1 ;  /* 0x00000001ff057424 */ /* 0x000fc600078e00ff */
[----:B------:R-:W-:-:S05]  /*88b0*/  SHF.R.S32.HI R10, RZ, 0x6, R6 ;  /* 0x00000006ff0a7819 */ /* 0x000fca0000011406 */
[----:B------:R-:W-:-:S07]  /*88c0*/  VIADD R12, R10, 0x1 ;  /* 0x000000010a0c7836 */ /* 0x000fce0000000000 */
.L_x_187:
[----:B------:R-:W-:-:S03]  /*88d0*/  UMOV UR5, 0xffffffff ;  /* 0xffffffff00057882 */ /* 0x000fc60000000000 */
[----:B------:R-:W-:Y:S05]  /*88e0*/  BRA.DIV UR5, `(.L_x_177) ;  /* 0x0000001205a47947 */ /* 0x000fea000b800000 */
[----:B------:R-:W-:-:S13]  /*88f0*/  ELECT P0, URZ, PT ;  /* 0x00000000003f782f */ /* 0x000fda0003800000 */
.L_x_205:
[----:B------:R-:W0:Y:S01]  /*8900*/  LDC R6, c[0x0][0x28c] ;  /* 0x0000a300ff067b82 */ /* 0x000e220000000800 */
[----:B------:R-:W-:Y:S01]  /*8910*/  BSSY B1, `(.L_x_178) ;  /* 0x000003a000017945 */ /* 0x000fe20003800000 */
[----:B0-----:R-:W-:-:S13]  /*8920*/  ISETP.LT.OR P0, PT, R6, 0x1, !P0 ;  /* 0x000000010600780c */ /* 0x001fda0004701670 */
[----:B------:R-:W-:Y:S05]  /*8930*/  @P0 BRA `(.L_x_179) ;  /* 0x0000000000dc0947 */ /* 0x000fea0003800000 */
[----:B------:R-:W-:Y:S02]  /*8940*/  IMAD R18, R18, 0x2, R11 ;  /* 0x0000000212127824 */ /* 0x000fe400078e020b */
[----:B------:R-:W-:Y:S02]  /*8950*/  IMAD.SHL.U32 R20, R7, 0x40, RZ ;  /* 0x0000004007147824 */ /* 0x000fe400078e00ff */
[----:B------:R-:W-:Y:S02]  /*8960*/  IMAD.MOV.U32 R22, RZ, RZ, RZ ;  /* 0x000000ffff167224 */ /* 0x000fe400078e00ff */
[----:B------:R-:W-:Y:S02]  /*8970*/  IMAD.MOV.U32 R6, RZ, RZ, R12 ;  /* 0x000000ffff067224 */ /* 0x000fe400078e000c */
[----:B------:R-:W-:Y:S02]  /*8980*/  IMAD.MOV.U32 R7, RZ, RZ, R5 ;  /* 0x000000ffff077224 */ /* 0x000fe400078e0005 */
[----:B------:R-:W-:-:S02]  /*8990*/  IMAD.MOV.U32 R8, RZ, RZ, R17 ;  /* 0x000000ffff087224 */ /* 0x000fc400078e0011 */
[----:B------:R-:W-:-:S07]  /*89a0*/  IMAD.SHL.U32 R19, R18, 0x80, RZ ;  /* 0x0000008012137824 */ /* 0x000fce00078e00ff */
.L_x_182:
[----:B------:R-:W0:Y:S01]  /*89b0*/  S2UR UR5, SR_CgaCtaId ;  /* 0x00000000000579c3 */ /* 0x000e220000008800 */
[----:B------:R-:W-:Y:S02]  /*89c0*/  MOV R18, 0x400 ;  /* 0x0000040000127802 */ /* 0x000fe40000000f00 */
[----:B------:R-:W-:Y:S02]  /*89d0*/  SHF.L.U32 R9, R7, 0x1f, RZ ;  /* 0x0000001f07097819 */ /* 0x000fe400000006ff */
[----:B------:R-:W-:-:S13]  /*89e0*/  LOP3.LUT P1, RZ, R0, 0x7f, RZ, 0xc0, !PT ;  /* 0x0000007f00ff7812 */ /* 0x000fda000782c0ff */
[----:B------:R-:W1:Y:S01]  /*89f0*/  @!P1 LDC R13, c[0x0][0x500] ;  /* 0x00014000ff0d9b82 */ /* 0x000e620000000800 */
[----:B0-----:R-:W-:-:S05]  /*8a00*/  IMAD.U32 R11, RZ, RZ, UR5 ;  /* 0x00000005ff0b7e24 */ /* 0x001fca000f8e00ff */
[----:B------:R-:W-:-:S05]  /*8a10*/  LEA R21, R11, R18, 0x18 ;  /* 0x000000120b157211 */ /* 0x000fca00078ec0ff */
[----:B------:R-:W-:-:S04]  /*8a20*/  IMAD R18, R8, 0x8, R21 ;  /* 0x0000000808127824 */ /* 0x000fc800078e0215 */
[----:B------:R-:W0:Y:S02]  /*8a30*/  SYNCS.PHASECHK.TRANS64.TRYWAIT P0, [R18+URZ+0x58], R9 ;  /* 0x00005809120075a7 */ /* 0x000e24000800017f */
[----:B01----:R-:W-:Y:S05]  /*8a40*/  @!P0 BRA `(.L_x_180) ;  /* 0x00000010006c8947 */ /* 0x003fea0003800000 */
.L_x_206:
[----:B0-----:R-:W-:Y:S01]  /*8a50*/  PRMT R9, R15, 0x9910, RZ ;  /* 0x000099100f097816 */ /* 0x001fe200000000ff */
[----:B------:R0:W-:Y:S03]  /*8a60*/  @!P1 SYNCS.ARRIVE.TRANS64 RZ, [R18+URZ], R13 ;  /* 0x0000000d12ff99a7 */ /* 0x0001e6000800003f */
[----:B------:R-:W-:-:S13]  /*8a70*/  ISETP.NE.AND P0, PT, R9, 0x2, PT ;  /* 0x000000020900780c */ /* 0x000fda0003f05270 */
[----:B0-----:R-:W-:Y:S05]  /*8a80*/  @P0 BRA `(.L_x_181) ;  /* 0x0000000000040947 */ /* 0x001fea0003800000 */
[----:B------:R-:W-:Y:S01]  /*8a90*/  BPT.TRAP 0x1 ;  /* 0x000000040000795c */ /* 0x000fe20000300000 */
.L_x_181:
[----:B------:R-:W-:Y:S01]  /*8aa0*/  IMAD R9, R8, 0x2, R11 ;  /* 0x0000000208097824 */ /* 0x000fe200078e020b */
[----:B------:R-:W-:Y:S01]  /*8ab0*/  R2UR UR9, R18 ;  /* 0x00000000120972ca */ /* 0x000fe200000e0000 */
[----:B------:R-:W-:Y:S01]  /*8ac0*/  VIADD R6, R6, 0xffffffff ;  /* 0xffffffff06067836 */ /* 0x000fe20000000000 */
[----:B------:R-:W-:Y:S01]  /*8ad0*/  UIADD3 UR6, UP0, UR24, 0xf0, URZ ;  /* 0x000000f018067890 */ /* 0x000fe2000ff1e03f */
[--C-:B------:R-:W-:Y:S01]  /*8ae0*/  IMAD.U32 R9, R9, 0x2000, R21.reuse ;  /* 0x0000200009097824 */ /* 0x100fe200078e0015 */
[----:B------:R-:W-:Y:S01]  /*8af0*/  R2UR UR11, R19 ;  /* 0x00000000130b72ca */ /* 0x000fe200000e0000 */
[----:B------:R-:W-:Y:S01]  /*8b00*/  IMAD R21, R8, 0x1000, R21 ;  /* 0x0000100008157824 */ /* 0x000fe200078e0215 */
[----:B------:R-:W-:Y:S01]  /*8b10*/  R2UR UR10, R22 ;  /* 0x00000000160a72ca */ /* 0x000fe200000e0000 */
[----:B------:R-:W-:Y:S01]  /*8b20*/  UIADD3 UR26, UP1, UR24, 0x1f0, URZ ;  /* 0x000001f0181a7890 */ /* 0x000fe2000ff3e03f */
[----:B------:R-:W-:Y:S01]  /*8b30*/  R2UR UR5, R9 ;  /* 0x00000000090572ca */ /* 0x000fe200000e0000 */
[----:B------:R-:W-:Y:S01]  /*8b40*/  UIADD3.X UR7, URZ, UR25, URZ, UP0, !UPT ;  /* 0x000000193f077290 */ /* 0x000fe200087fe43f */
[----:B------:R-:W-:Y:S01]  /*8b50*/  R2UR UR8, R21 ;  /* 0x00000000150872ca */ /* 0x000fe200000e0000 */
[----:B------:R-:W-:Y:S01]  /*8b60*/  VIADD R8, R8, 0x1 ;  /* 0x0000000108087836 */ /* 0x000fe20000000000 */
[----:B------:R-:W-:Y:S01]  /*8b70*/  R2UR UR12, R16 ;  /* 0x00000000100c72ca */ /* 0x000fe200000e0000 */
[----:B------:R-:W-:Y:S01]  /*8b80*/  UIADD3.X UR27, URZ, UR25, URZ, UP1, !UPT ;  /* 0x000000193f1b7290 */ /* 0x000fe20008ffe43f */
[----:B------:R-:W-:Y:S01]  /*8b90*/  R2UR UR19, R20 ;  /* 0x00000000141372ca */ /* 0x000fe200000e0000 */
[----:B------:R-:W-:Y:S01]  /*8ba0*/  UMOV UR20, 0x30000 ;  /* 0x0003000000147882 */ /* 0x000fe20000000000 */
[----:B------:R-:W-:Y:S01]  /*8bb0*/  ISETP.GT.AND P1, PT, R6, 0x1, PT ;  /* 0x000000010600780c */ /* 0x000fe20003f24270 */
[----:B------:R-:W-:Y:S01]  /*8bc0*/  UMOV UR14, 0x0 ;  /* 0x00000000000e7882 */ /* 0x000fe20000000000 */
[----:B------:R-:W-:Y:S01]  /*8bd0*/  UMOV UR15, 0x10000000 ;  /* 0x10000000000f7882 */ /* 0x000fe20000000000 */
[----:B------:R-:W-:Y:S01]  /*8be0*/  ISETP.NE.AND P0, PT, R8, 0xb, PT ;  /* 0x0000000b0800780c */ /* 0x000fe20003f05270 */
[----:B------:R-:W-:Y:S01]  /*8bf0*/  VIADD R22, R22, 0x40 ;  /* 0x0000004016167836 */ /* 0x000fe20000000000 */
[----:B------:R-:W-:-:S02]  /*8c00*/  UIADD3 UR5, UR5, 0x180, URZ ;  /* 0x0000018005057890 */ /* 0x000fc4000fffe03f */
[----:B------:R-:W-:Y:S01]  /*8c10*/  UIADD3 UR16, UR8, 0x2c180, URZ ;  /* 0x0002c18008107890 */ /* 0x000fe2000fffe03f */
[----:B------:R-:W-:Y:S02]  /*8c20*/  SEL R18, RZ, 0x1, P0 ;  /* 0x00000001ff127807 */ /* 0x000fe40000000000 */
[----:B------:R-:W-:Y:S02]  /*8c30*/  SEL R8, R8, RZ, P0 ;  /* 0x000000ff08087207 */ /* 0x000fe40000000000 */
[----:B------:R-:W-:Y:S01]  /*8c40*/  UMOV UR8, UR5 ;  /* 0x0000000500087c82 */ /* 0x000fe20008000000 */
[----:B------:R-:W-:Y:S01]  /*8c50*/  LOP3.LUT R7, R7, R18, RZ, 0x3c, !PT ;  /* 0x0000001207077212 */ /* 0x000fe200078e3cff */
[----:B------:R0:W-:Y:S02]  /*8c60*/  UTMALDG.3D.MULTICAST [UR8], [UR6], UR20, desc[UR14] ;  /* 0x00000e08060073b4 */ /* 0x0001e40008011814 */
[----:B0-----:R-:W-:Y:S01]  /*8c70*/  UMOV UR8, UR16 ;  /* 0x0000001000087c82 */ /* 0x001fe20008000000 */
[----:B------:R-:W-:-:S02]  /*8c80*/  UMOV UR11, UR19 ;  /* 0x00000013000b7c82 */ /* 0x000fc40008000000 */
[----:B------:R0:W-:Y:S02]  /*8c90*/  UTMALDG.3D [UR8], [UR26], desc[UR14] ;  /* 0x00000e081a0075b4 */ /* 0x0001e40008011000 */
[----:B0-----:R-:W-:Y:S05]  /*8ca0*/  @P1 BRA `(.L_x_182) ;  /* 0xfffffffc00401947 */ /* 0x001fea000383ffff */
.L_x_179:
[----:B------:R-:W-:Y:S05]  /*8cb0*/  BSYNC B1 ;  /* 0x0000000000017941 */ /* 0x000fea0003800000 */
.L_x_178:
[----:B------:R-:W-:Y:S01]  /*8cc0*/  LOP3.LUT P1, RZ, R14, 0xff, RZ, 0xc0, !PT ;  /* 0x000000ff0eff7812 */ /* 0x000fe2000782c0ff */
[C---:B------:R-:W-:Y:S01]  /*8cd0*/  IMAD.IADD R17, R10.reuse, 0x1, R17 ;  /* 0x000000010a117824 */ /* 0x040fe200078e0211 */
[----:B------:R-:W-:Y:S01]  /*8ce0*/  ULDC.64 UR6, c[0x0][0x650] ;  /* 0x0001940000067ab9 */ /* 0x000fe20000000a00 */
[C---:B------:R-:W-:Y:S01]  /*8cf0*/  ISETP.GE.U32.AND P2, PT, R10.reuse, 0xb, PT ;  /* 0x0000000b0a00780c */ /* 0x040fe20003f46070 */
[----:B------:R-:W-:Y:S01]  /*8d00*/  BSSY B1, `(.L_x_183) ;  /* 0x0000069000017945 */ /* 0x000fe20003800000 */
[----:B------:R-:W-:Y:S01]  /*8d10*/  IMAD.MOV.U32 R18, RZ, RZ, -0x1 ;  /* 0xffffffffff127424 */ /* 0x000fe200078e00ff */
[----:B------:R-:W-:Y:S01]  /*8d20*/  ISETP.GT.U32.AND P0, PT, R17, 0xa, PT ;  /* 0x0000000a1100780c */ /* 0x000fe20003f04070 */
[----:B------:R-:W-:Y:S01]  /*8d30*/  IMAD.MOV.U32 R16, RZ, RZ, -0x1 ;  /* 0xffffffffff107424 */ /* 0x000fe200078e00ff */
[----:B------:R-:W-:Y:S02]  /*8d40*/  PRMT R14, RZ, 0x7610, R14 ;  /* 0x00007610ff0e7816 */ /* 0x000fe4000000000e */
[----:B------:R-:W-:-:S03]  /*8d50*/  ISETP.LT.U32.AND P0, PT, R10, 0xb, P0 ;  /* 0x0000000b0a00780c */ /* 0x000fc60000701070 */
[----:B------:R-:W0:Y:S01]  /*8d60*/  @P1 S2R R11, SR_CgaCtaId ;  /* 0x00000000000b1919 */ /* 0x000e220000008800 */
[----:B------:R-:W-:-:S04]  /*8d70*/  @P1 MOV R6, 0x400 ;  /* 0x0000040000061802 */ /* 0x000fc80000000f00 */
[----:B0-----:R-:W-:Y:S01]  /*8d80*/  @P1 LEA R8, R11, R6, 0x18 ;  /* 0x000000060b081211 */ /* 0x001fe200078ec0ff */
[----:B------:R-:W-:Y:S01]  /*8d90*/  IMAD.WIDE.U32 R6, R17, -0x45d1745d, RZ ;  /* 0xba2e8ba311067825 */ /* 0x000fe200078e00ff */
[----:B------:R-:W-:Y:S02]  /*8da0*/  SEL R6, RZ, 0x1, !P0 ;  /* 0x00000001ff067807 */ /* 0x000fe40004000000 */
[----:B------:R0:W-:Y:S01]  /*8db0*/  @P1 SYNCS.ARRIVE.TRANS64.A1T0 RZ, [R8+URZ+0xc8], RZ ;  /* 0x0000c8ff08ff19a7 */ /* 0x0001e2000810003f */
[----:B------:R-:W-:Y:S02]  /*8dc0*/  IADD3 R2, P1, R2, UR22, RZ ;  /* 0x0000001602027c10 */ /* 0x000fe4000ff3e0ff */
[----:B------:R-:W-:Y:S02]  /*8dd0*/  LOP3.LUT R5, R5, R6, RZ, 0x3c, !PT ;  /* 0x0000000605057212 */ /* 0x000fe400078e3cff */
[----:B------:R-:W-:Y:S02]  /*8de0*/  IADD3.X R3, R3, UR13, RZ, P1, !PT ;  /* 0x0000000d03037c10 */ /* 0x000fe40008ffe4ff */
[----:B------:R-:W-:-:S02]  /*8df0*/  ISETP.GE.U32.AND P0, PT, R2, UR6, PT ;  /* 0x0000000602007c0c */ /* 0x000fc4000bf06070 */
[----:B0-----:R-:W-:Y:S01]  /*8e00*/  SHF.R.U32.HI R8, RZ, 0x3, R7 ;  /* 0x00000003ff087819 */ /* 0x001fe20000011607 */
[----:B------:R-:W-:Y:S01]  /*8e10*/  IMAD.MOV.U32 R7, RZ, RZ, -0x1 ;  /* 0xffffffffff077424 */ /* 0x000fe200078e00ff */
[----:B------:R-:W-:Y:S02]  /*8e20*/  ISETP.GE.U32.AND.EX P0, PT, R3, UR7, PT, P0 ;  /* 0x0000000703007c0c */ /* 0x000fe4000bf06100 */
[----:B------:R-:W-:Y:S01]  /*8e30*/  @P2 LOP3.LUT R5, R5, 0x1, R8, 0x78, !PT ;  /* 0x0000000105052812 */ /* 0x000fe200078e7808 */
[----:B------:R-:W-:Y:S01]  /*8e40*/  IMAD R17, R8, -0xb, R17 ;  /* 0xfffffff508117824 */ /* 0x000fe200078e0211 */
[----:B------:R-:W-:-:S09]  /*8e50*/  PRMT R6, RZ, 0x7610, R6 ;  /* 0x00007610ff067816 */ /* 0x000fd20000000006 */
[----:B------:R-:W-:Y:S05]  /*8e60*/  @P0 BRA `(.L_x_184) ;  /* 0x0000000400480947 */ /* 0x000fea0003800000 */
[----:B------:R-:W0:Y:S01]  /*8e70*/  S2R R18, SR_CTAID.X ;  /* 0x0000000000127919 */ /* 0x000e220000002500 */
[----:B------:R-:W-:Y:S01]  /*8e80*/  ULDC.64 UR6, c[0x0][0x628] ;  /* 0x00018a0000067ab9 */ /* 0x000fe20000000a00 */
[----:B------:R-:W1:Y:S01]  /*8e90*/  LDC R19, c[0x0][0x144] ;  /* 0x00005100ff137b82 */ /* 0x000e620000000800 */
[----:B------:R-:W-:Y:S01]  /*8ea0*/  ISETP.NE.U32.AND P0, PT, RZ, UR6, PT ;  /* 0x00000006ff007c0c */ /* 0x000fe2000bf05070 */
[----:B------:R-:W2:Y:S01]  /*8eb0*/  S2R R13, SR_CTAID.Y ;  /* 0x00000000000d7919 */ /* 0x000ea20000002600 */
[----:B------:R-:W-:Y:S01]  /*8ec0*/  ULDC UR8, c[0x0][0x630] ;  /* 0x00018c0000087ab9 */ /* 0x000fe20000000800 */
[----:B------:R-:W-:Y:S01]  /*8ed0*/  ULDC UR9, c[0x0][0x150] ;  /* 0x0000540000097ab9 */ /* 0x000fe20000000800 */
[----:B------:R-:W-:Y:S01]  /*8ee0*/  ISETP.NE.AND.EX P0, PT, RZ, UR7, PT, P0 ;  /* 0x00000007ff007c0c */ /* 0x000fe2000bf05300 */
[----:B------:R-:W-:Y:S02]  /*8ef0*/  IMAD.MOV.U32 R6, RZ, RZ, R2 ;  /* 0x000000ffff067224 */ /* 0x000fe400078e0002 */
[----:B------:R-:W-:Y:S01]  /*8f00*/  IMAD.MOV.U32 R7, RZ, RZ, R3 ;  /* 0x000000ffff077224 */ /* 0x000fe200078e0003 */
[----:B0-----:R-:W-:-:S09]  /*8f10*/  I2FP.F32.U32 R20, R18 ;  /* 0x0000001200147245 */ /* 0x001fd20000201000 */
[----:B------:R-:W-:Y:S05]  /*8f20*/  @!P0 BRA `(.L_x_185) ;  /* 0x0000000000288947 */ /* 0x000fea0003800000 */
[----:B------:R-:W-:Y:S02]  /*8f30*/  ULDC UR5, c[0x0][0x634] ;  /* 0x00018d0000057ab9 */ /* 0x000fe40000000800 */
[----:B------:R-:W-:-:S05]  /*8f40*/  IADD3 R7, P0, R2, UR5, RZ ;  /* 0x0000000502077c10 */ /* 0x000fca000ff1e0ff */
[----:B------:R-:W-:-:S04]  /*8f50*/  IMAD.X R21, RZ, RZ, R3, P0 ;  /* 0x000000ffff157224 */ /* 0x000fc800000e0603 */
[----:B------:R-:W-:-:S04]  /*8f60*/  IMAD.WIDE.U32 R8, R21, UR6, RZ ;  /* 0x0000000615087c25 */ /* 0x000fc8000f8e00ff */
[----:B------:R-:W-:-:S04]  /*8f70*/  IMAD.WIDE.U32 R8, P0, R7, UR7, R8 ;  /* 0x0000000707087c25 */ /* 0x000fc8000f800008 */
[----:B------:R-:W-:-:S04]  /*8f80*/  IMAD.WIDE.U32 R6, R7, UR6, RZ ;  /* 0x0000000607067c25 */ /* 0x000fc8000f8e00ff */
[----:B------:R-:W-:Y:S01]  /*8f90*/  IMAD.MOV.U32 R6, RZ, RZ, R9 ;  /* 0x000000ffff067224 */ /* 0x000fe200078e0009 */
[----:B------:R-:W-:Y:S01]  /*8fa0*/  IADD3 RZ, P1, R7, R8, RZ ;  /* 0x0000000807ff7210 */ /* 0x000fe20007f3e0ff */
[----:B------:R-:W-:-:S04]  /*8fb0*/  IMAD.X R7, RZ, RZ, RZ, P0 ;  /* 0x000000ffff077224 */ /* 0x000fc800000e06ff */
[----:B------:R-:W-:-:S08]  /*8fc0*/  IMAD.WIDE.U32.X R6, R21, UR7, R6, P1 ;  /* 0x0000000715067c25 */ /* 0x000fd000088e0406 */
.L_x_185:
[----:B------:R-:W-:Y:S01]  /*8fd0*/  FMUL R20, R20, UR9 ;  /* 0x0000000914147c20 */ /* 0x000fe20008400000 */
[--C-:B------:R-:W-:Y:S01]  /*8fe0*/  SHF.R.U64 R16, R6, UR8, R7.reuse ;  /* 0x0000000806107c19 */ /* 0x100fe20008001207 */
[----:B------:R-:W-:Y:S01]  /*8ff0*/  ULDC.64 UR6, c[0x0][0x620] ;  /* 0x0001880000067ab9 */ /* 0x000fe20000000a00 */
[----:B------:R-:W-:Y:S01]  /*9000*/  SHF.R.U32.HI R6, RZ, UR8, R7 ;  /* 0x00000008ff067c19 */ /* 0x000fe20008011607 */
[----:B------:R-:W-:Y:S01]  /*9010*/  ULDC.64 UR8, c[0x0][0x640] ;  /* 0x0001900000087ab9 */ /* 0x000fe20000000a00 */
[----:B------:R-:W-:Y:S01]  /*9020*/  IADD3 R7, P0, RZ, -R16, RZ ;  /* 0x80000010ff077210 */ /* 0x000fe20007f1e0ff */
[----:B------:R-:W0:Y:S01]  /*9030*/  F2I.U32.TRUNC.NTZ R20, R20 ;  /* 0x0000001400147305 */ /* 0x000e22000020f000 */
[----:B------:R-:W3:Y:S01]  /*9040*/  LDC R22, c[0x0][0x148] ;  /* 0x00005200ff167b82 */ /* 0x000ee20000000800 */
[----:B------:R-:W-:Y:S02]  /*9050*/  ULDC UR5, c[0x0][0x618] ;  /* 0x0001860000057ab9 */ /* 0x000fe40000000800 */
[----:B------:R-:W-:Y:S01]  /*9060*/  IMAD.X R6, RZ, RZ, ~R6, P0 ;  /* 0x000000ffff067224 */ /* 0x000fe200000e0e06 */
[----:B------:R-:W-:-:S03]  /*9070*/  ISETP.NE.U32.AND P0, PT, RZ, UR8, PT ;  /* 0x00000008ff007c0c */ /* 0x000fc6000bf05070 */
[----:B------:R-:W-:Y:S01]  /*9080*/  IMAD R6, R6, UR6, RZ ;  /* 0x0000000606067c24 */ /* 0x000fe2000f8e02ff */
[----:B------:R-:W-:-:S03]  /*9090*/  ISETP.NE.AND.EX P0, PT, RZ, UR9, PT, P0 ;  /* 0x00000009ff007c0c */ /* 0x000fc6000bf05300 */
[C---:B------:R-:W-:Y:S02]  /*90a0*/  IMAD R9, R7.reuse, UR7, R6 ;  /* 0x0000000707097c24 */ /* 0x040fe4000f8e0206 */
[----:B------:R-:W-:Y:S01]  /*90b0*/  IMAD.WIDE.U32 R6, R7, UR6, R2 ;  /* 0x0000000607067c25 */ /* 0x000fe2000f8e0002 */
[----:B------:R-:W-:-:S03]  /*90c0*/  ULDC UR6, c[0x0][0x154] ;  /* 0x0000550000067ab9 */ /* 0x000fc60000000800 */
[----:B0-----:R-:W-:Y:S02]  /*90d0*/  IMAD.MOV R8, RZ, RZ, -R20 ;  /* 0x000000ffff087224 */ /* 0x001fe400078e0a14 */
[----:B------:R-:W-:Y:S02]  /*90e0*/  IMAD.IADD R7, R7, 0x1, R9 ;  /* 0x0000000107077824 */ /* 0x000fe400078e0209 */
[----:B-1----:R-:W-:Y:S01]  /*90f0*/  IMAD R18, R19, R8, R18 ;  /* 0x0000000813127224 */ /* 0x002fe200078e0212 */
[----:B--2---:R-:W-:Y:S02]  /*9100*/  I2FP.F32.U32 R8, R13 ;  /* 0x0000000d00087245 */ /* 0x004fe40000201000 */
[--C-:B------:R-:W-:Y:S02]  /*9110*/  SHF.R.U64 R19, R6, UR5, R7.reuse ;  /* 0x0000000506137c19 */ /* 0x100fe40008001207 */
[----:B------:R-:W-:Y:S01]  /*9120*/  SHF.R.U32.HI R6, RZ, UR5, R7 ;  /* 0x00000005ff067c19 */ /* 0x000fe20008011607 */
[----:B------:R-:W-:Y:S01]  /*9130*/  FMUL R8, R8, UR6 ;  /* 0x0000000608087c20 */ /* 0x000fe20008400000 */
[----:B------:R-:W-:-:S02]  /*9140*/  ULDC UR5, c[0x0][0x608] ;  /* 0x0001820000057ab9 */ /* 0x000fc40000000800 */
[--C-:B------:R-:W-:Y:S01]  /*9150*/  SHF.R.U64 R21, R19, UR5, R6.reuse ;  /* 0x0000000513157c19 */ /* 0x100fe20008001206 */
[----:B------:R0:W1:Y:S01]  /*9160*/  F2I.U32.TRUNC.NTZ R24, R8 ;  /* 0x0000000800187305 */ /* 0x000062000020f000 */
[----:B------:R-:W-:Y:S01]  /*9170*/  SHF.R.U32.HI R6, RZ, UR5, R6 ;  /* 0x00000005ff067c19 */ /* 0x000fe20008011606 */
[----:B------:R-:W-:-:S03]  /*9180*/  ULDC UR5, c[0x0][0x658] ;  /* 0x0001960000057ab9 */ /* 0x000fc60000000800 */
[--C-:B------:R-:W-:Y:S02]  /*9190*/  SHF.R.U64 R20, R21, UR5, R6.reuse ;  /* 0x0000000515147c19 */ /* 0x100fe40008001206 */
[----:B------:R-:W-:-:S03]  /*91a0*/  SHF.R.U32.HI R23, RZ, UR5, R6 ;  /* 0x00000005ff177c19 */ /* 0x000fc60008011606 */
[----:B------:R-:W-:Y:S02]  /*91b0*/  IMAD.MOV.U32 R6, RZ, RZ, R20 ;  /* 0x000000ffff067224 */ /* 0x000fe400078e0014 */
[----:B------:R-:W-:Y:S01]  /*91c0*/  IMAD.MOV.U32 R7, RZ, RZ, R23 ;  /* 0x000000ffff077224 */ /* 0x000fe200078e0017 */
[----:B0-----:R-:W-:Y:S06]  /*91d0*/  @!P0 BRA `(.L_x_186) ;  /* 0x0000000000288947 */ /* 0x001fec0003800000 */
        /* <DEDUP_REMOVED lines=10> */
.L_x_186:
[----:B------:R-:W-:Y:S01]  /*9280*/  ULDC UR5, c[0x0][0x648] ;  /* 0x0001920000057ab9 */ /* 0x000fe20000000800 */
[----:B------:R-:W-:Y:S01]  /*9290*/  LOP3.LUT R21, R21, UR17, RZ, 0xc0, !PT ;  /* 0x0000001115157c12 */ /* 0x000fe2000f8ec0ff */
[----:B-1----:R-:W-:Y:S01]  /*92a0*/  IMAD.MOV R24, RZ, RZ, -R24 ;  /* 0x000000ffff187224 */ /* 0x002fe200078e0a18 */
[----:B------:R-:W-:Y:S01]  /*92b0*/  SHF.R.U64 R6, R6, UR5, R7 ;  /* 0x0000000506067c19 */ /* 0x000fe20008001207 */
[----:B------:R-:W-:Y:S01]  /*92c0*/  ULDC UR5, c[0x0][0x638] ;  /* 0x00018e0000057ab9 */ /* 0x000fe20000000800 */
[----:B------:R-:W-:Y:S01]  /*92d0*/  LOP3.LUT R9, R19, UR4, RZ, 0xc0, !PT ;  /* 0x0000000413097c12 */ /* 0x000fe2000f8ec0ff */
[----:B---3--:R-:W-:Y:S01]  /*92e0*/  @P4 IMAD R18, R22, R24, R13 ;  /* 0x0000001816124224 */ /* 0x008fe200078e020d */
[----:B------:R-:W-:Y:S01]  /*92f0*/  ULDC UR6, c[0x0][0x610] ;  /* 0x0001840000067ab9 */ /* 0x000fe20000000800 */
[----:B------:R-:W-:Y:S02]  /*9300*/  IMAD.MOV R7, RZ, RZ, -R6 ;  /* 0x000000ffff077224 */ /* 0x000fe400078e0a06 */
[----:B------:R-:W-:-:S02]  /*9310*/  IMAD R21, R6, UR18, R21 ;  /* 0x0000001206157c24 */ /* 0x000fc4000f8e0215 */
[----:B------:R-:W-:Y:S01]  /*9320*/  IMAD R20, R7, UR5, R20 ;  /* 0x0000000507147c24 */ /* 0x000fe2000f8e0214 */
[----:B------:R-:W-:Y:S01]  /*9330*/  ULDC UR5, c[0x0][0x600] ;  /* 0x0001800000057ab9 */ /* 0x000fe20000000800 */
[----:B------:R-:W-:Y:S02]  /*9340*/  IMAD R18, R21, UR6, R18 ;  /* 0x0000000615127c24 */ /* 0x000fe4000f8e0212 */
[----:B------:R-:W-:Y:S02]  /*9350*/  IMAD R9, R20, UR5, R9 ;  /* 0x0000000514097c24 */ /* 0x000fe4000f8e0209 */
[----:B------:R-:W-:-:S03]  /*9360*/  IMAD.MOV.U32 R6, RZ, RZ, 0x1 ;  /* 0x00000001ff067424 */ /* 0x000fc600078e00ff */
[----:B------:R-:W-:Y:S02]  /*9370*/  SEL R7, R9, R18, !P4 ;  /* 0x0000001209077207 */ /* 0x000fe40006000000 */
[----:B------:R-:W-:-:S07]  /*9380*/  SEL R18, R18, R9, !P4 ;  /* 0x0000000912127207 */ /* 0x000fce0006000000 */
.L_x_184:
[----:B------:R-:W-:Y:S05]  /*9390*/  BSYNC B1 ;  /* 0x0000000000017941 */ /* 0x000fea0003800000 */
.L_x_183:
[----:B------:R-:W-:-:S13]  /*93a0*/  LOP3.LUT P0, RZ, R6, 0xff, RZ, 0xc0, !PT ;  /* 0x000000ff06ff7812 */ /* 0x000fda000780c0ff */
[----:B------:R-:W-:Y:S05]  /*93b0*/  @P0 BRA `(.L_x_187) ;  /* 0xfffffff400440947 */ /* 0x000fea000383ffff */
[----:B------:R-:W-:Y:S05]  /*93c0*/  BSYNC B0 ;  /* 0x0000000000007941 */ /* 0x000fea0003800000 */
.L_x_176:
[----:B------:R-:W-:-:S03]  /*93d0*/  UMOV UR5, 0xffffffff ;  /* 0xffffffff00057882 */ /* 0x000fc60000000000 */
[----:B------:R-:W-:Y:S05]  /*93e0*/  BRA.DIV UR5, `(.L_x_188) ;  /* 0x0000000a05187947 */ /* 0x000fea000b800000 */
[----:B------:R-:W-:-:S13]  /*93f0*/  ELECT P0, URZ, PT ;  /* 0x00000000003f782f */ /* 0x000fda0003800000 */
.L_x_209:
[----:B------:R-:W-:Y:S04]  /*9400*/  BSSY B0, `(.L_x_189) ;  /* 0x000006a000007945 */ /* 0x000fe80003800000 */
[----:B------:R-:W-:Y:S05]  /*9410*/  @!P0 BRA `(.L_x_190) ;  /* 0x0000000400a08947 */ /* 0x000fea0003800000 */
[----:B------:R-:W-:-:S04]  /*9420*/  LOP3.LUT R4, R4, 0x2, RZ, 0xfc, !PT ;  /* 0x0000000204047812 */ /* 0x000fc800078efcff */
[----:B------:R-:W-:-:S13]  /*9430*/  ISETP.NE.AND P0, PT, R4, 0x3, PT ;  /* 0x000000030400780c */ /* 0x000fda0003f05270 */
[----:B------:R-:W-:Y:S05]  /*9440*/  @!P0 BRA `(.L_x_191) ;  /* 0x0000000000048947 */ /* 0x000fea0003800000 */
[----:B------:R-:W-:Y:S01]  /*9450*/  BPT.TRAP 0x1 ;  /* 0x000000040000795c */ /* 0x000fe20000300000 */
.L_x_191:
[----:B------:R-:W0:Y:S01]  /*9460*/  S2R R3, SR_CgaCtaId ;  /* 0x0000000000037919 */ /* 0x000e220000008800 */
[----:B------:R-:W-:-:S04]  /*9470*/  MOV R0, 0x400 ;  /* 0x0000040000007802 */ /* 0x000fc80000000f00 */
[----:B0-----:R-:W-:Y:S02]  /*9480*/  LEA R0, R3, R0, 0x18 ;  /* 0x0000000003007211 */ /* 0x001fe400078ec0ff */
[----:B------:R-:W-:-:S03]  /*9490*/  SHF.L.U32 R3, R5, 0x1f, RZ ;  /* 0x0000001f05037819 */ /* 0x000fc600000006ff */
[----:B------:R-:W-:-:S04]  /*94a0*/  VIADD R0, R0, 0x58 ;  /* 0x0000005800007836 */ /* 0x000fc80000000000 */
[C---:B------:R-:W-:Y:S02]  /*94b0*/  IMAD R6, R17.reuse, 0x8, R0 ;  /* 0x0000000811067824 */ /* 0x040fe400078e0200 */
[----:B------:R-:W-:Y:S02]  /*94c0*/  VIADD R17, R17, 0x1 ;  /* 0x0000000111117836 */ /* 0x000fe40000000000 */
[----:B------:R-:W0:Y:S03]  /*94d0*/  SYNCS.PHASECHK.TRANS64.TRYWAIT P0, [R6+URZ], R3 ;  /* 0x00000003060075a7 */ /* 0x000e26000800017f */
[----:B------:R-:W-:-:S04]  /*94e0*/  ISETP.NE.AND P1, PT, R17, 0xb, PT ;  /* 0x0000000b1100780c */ /* 0x000fc80003f25270 */
[----:B------:R-:W-:Y:S02]  /*94f0*/  SEL R2, RZ, 0x1, P1 ;  /* 0x00000001ff027807 */ /* 0x000fe40000800000 */
[----:B------:R-:W-:Y:S02]  /*9500*/  SEL R17, R17, RZ, P1 ;  /* 0x000000ff11117207 */ /* 0x000fe40000800000 */
[----:B------:R-:W-:-:S03]  /*9510*/  LOP3.LUT R8, R5, R2, RZ, 0x3c, !PT ;  /* 0x0000000205087212 */ /* 0x000fc600078e3cff */
[----:B------:R-:W-:Y:S01]  /*9520*/  IMAD R7, R17, 0x8, R0 ;  /* 0x0000000811077824 */ /* 0x000fe200078e0200 */
[----:B------:R-:W-:Y:S01]  /*9530*/  SHF.L.U32 R4, R8, 0x1f, RZ ;  /* 0x0000001f08047819 */ /* 0x000fe200000006ff */
[----:B0-----:R-:W-:Y:S06]  /*9540*/  @!P0 BRA `(.L_x_192) ;  /* 0x0000000400e08947 */ /* 0x001fec0003800000 */
.L_x_210:
[----:B------:R-:W1:Y:S01]  /*9550*/  SYNCS.PHASECHK.TRANS64.TRYWAIT P0, [R7+URZ], R4 ;  /* 0x00000004070075a7 */ /* 0x000e62000800017f */
[----:B------:R-:W-:-:S05]  /*9560*/  VIADD R2, R17, 0x1 ;  /* 0x0000000111027836 */ /* 0x000fca0000000000 */
[----:B------:R-:W-:-:S04]  /*9570*/  ISETP.NE.AND P1, PT, R2, 0xb, PT ;  /* 0x0000000b0200780c */ /* 0x000fc80003f25270 */
[----:B0-----:R-:W-:Y:S02]  /*9580*/  SEL R3, RZ, 0x1, P1 ;  /* 0x00000001ff037807 */ /* 0x001fe40000800000 */
[----:B------:R-:W-:Y:S02]  /*9590*/  SEL R9, R2, RZ, P1 ;  /* 0x000000ff02097207 */ /* 0x000fe40000800000 */
[----:B------:R-:W-:-:S03]  /*95a0*/  LOP3.LUT R8, R8, R3, RZ, 0x3c, !PT ;  /* 0x0000000308087212 */ /* 0x000fc600078e3cff */
[----:B------:R-:W-:Y:S01]  /*95b0*/  IMAD R6, R9, 0x8, R0 ;  /* 0x0000000809067824 */ /* 0x000fe200078e0200 */
[----:B------:R-:W-:Y:S01]  /*95c0*/  SHF.L.U32 R5, R8, 0x1f, RZ ;  /* 0x0000001f08057819 */ /* 0x000fe200000006ff */
[----:B-1----:R-:W-:Y:S06]  /*95d0*/  @!P0 BRA `(.L_x_193) ;  /* 0x0000000400d08947 */ /* 0x002fec0003800000 */
.L_x_211:
[----:B------:R-:W1:Y:S01]  /*95e0*/  SYNCS.PHASECHK.TRANS64.TRYWAIT P0, [R6+URZ], R5 ;  /* 0x00000005060075a7 */ /* 0x000e62000800017f */
[----:B------:R-:W-:-:S05]  /*95f0*/  VIADD R2, R9, 0x1 ;  /* 0x0000000109027836 */ /* 0x000fca0000000000 */
[----:B------:R-:W-:-:S04]  /*9600*/  ISETP.NE.AND P1, PT, R2, 0xb, PT ;  /* 0x0000000b0200780c */ /* 0x000fc80003f25270 */
[----:B------:R-:W-:Y:S02]  /*9610*/  SEL R3, RZ, 0x1, P1 ;  /* 0x00000001ff037807 */ /* 0x000fe40000800000 */
[----:B0-----:R-:W-:Y:S02]  /*9620*/  SEL R7, R2, RZ, P1 ;  /* 0x000000ff02077207 */ /* 0x001fe40000800000 */
[----:B------:R-:W-:-:S03]  /*9630*/  LOP3.LUT R8, R8, R3, RZ, 0x3c, !PT ;  /* 0x0000000308087212 */ /* 0x000fc600078e3cff */
[----:B------:R-:W-:Y:S01]  /*9640*/  IMAD R9, R7, 0x8, R0 ;  /* 0x0000000807097824 */ /* 0x000fe200078e0200 */
[----:B------:R-:W-:Y:S01]  /*9650*/  SHF.L.U32 R4, R8, 0x1f, RZ ;  /* 0x0000001f08047819 */ /* 0x000fe200000006ff */
[----:B-1----:R-:W-:Y:S06]  /*9660*/  @!P0 BRA `(.L_x_194) ;  /* 0x0000000400c08947 */ /* 0x002fec0003800000 */
.L_x_212:
[----:B------:R-:W1:Y:S01]  /*9670*/  SYNCS.PHASECHK.TRANS64.TRYWAIT P0, [R9+URZ], R4 ;  /* 0x00000004090075a7 */ /* 0x000e62000800017f */
[----:B------:R-:W-:-:S05]  /*9680*/  VIADD R2, R7, 0x1 ;  /* 0x0000000107027836 */ /* 0x000fca0000000000 */
[----:B------:R-:W-:-:S04]  /*9690*/  ISETP.NE.AND P1, PT, R2, 0xb, PT ;  /* 0x0000000b0200780c */ /* 0x000fc80003f25270 */
[----:B------:R-:W-:Y:S02]  /*96a0*/  SEL R3, RZ, 0x1, P1 ;  /* 0x00000001ff037807 */ /* 0x000fe40000800000 */
[----:B------:R-:W-:Y:S02]  /*96b0*/  SEL R7, R2, RZ, P1 ;  /* 0x000000ff02077207 */ /* 0x000fe40000800000 */
[----:B------:R-:W-:-:S03]  /*96c0*/  LOP3.LUT R8, R8, R3, RZ, 0x3c, !PT ;  /* 0x0000000308087212 */ /* 0x000fc600078e3cff */
[----:B0-----:R-:W-:Y:S01]  /*96d0*/  IMAD R6, R7, 0x8, R0 ;  /* 0x0000000807067824 */ /* 0x001fe200078e0200 */
[----:B------:R-:W-:Y:S01]  /*96e0*/  SHF.L.U32 R5, R8, 0x1f, RZ ;  /* 0x0000001f08057819 */ /* 0x000fe200000006ff */
[----:B-1----:R-:W-:Y:S06]  /*96f0*/  @!P0 BRA `(.L_x_195) ;  /* 0x0000000400b08947 */ /* 0x002fec0003800000 */
.L_x_213:
        /* <DEDUP_REMOVED lines=9> */
.L_x_214:
        /* <DEDUP_REMOVED lines=9> */
.L_x_215:
        /* <DEDUP_REMOVED lines=9> */
.L_x_216:
[----:B------:R-:W1:Y:S01]  /*98b0*/  SYNCS.PHASECHK.TRANS64.TRYWAIT P0, [R9+URZ], R4 ;  /* 0x00000004090075a7 */ /* 0x000e62000800017f */
[----:B------:R-:W-:-:S05]  /*98c0*/  VIADD R2, R7, 0x1 ;  /* 0x0000000107027836 */ /* 0x000fca0000000000 */
[----:B------:R-:W-:-:S04]  /*98d0*/  ISETP.NE.AND P1, PT, R2, 0xb, PT ;  /* 0x0000000b0200780c */ /* 0x000fc80003f25270 */
[----:B------:R-:W-:Y:S02]  /*98e0*/  SEL R3, RZ, 0x1, P1 ;  /* 0x00000001ff037807 */ /* 0x000fe40000800000 */
[----:B------:R-:W-:Y:S02]  /*98f0*/  SEL R7, R2, RZ, P1 ;  /* 0x000000ff02077207 */ /* 0x000fe40000800000 */
[----:B------:R-:W-:-:S03]  /*9900*/  LOP3.LUT R8, R8, R3, RZ, 0x3c, !PT ;  /* 0x0000000308087212 */ /* 0x000fc600078e3cff */
[----:B------:R-:W-:Y:S01]  /*9910*/  IMAD R10, R7, 0x8, R0 ;  /* 0x00000008070a7824 */ /* 0x000fe200078e0200 */
[----:B0-----:R-:W-:Y:S01]  /*9920*/  SHF.L.U32 R5, R8, 0x1f, RZ ;  /* 0x0000001f08057819 */ /* 0x001fe200000006ff */
[----:B-1----:R-:W-:Y:S06]  /*9930*/  @!P0 BRA `(.L_x_199) ;  /* 0x0000000400708947 */ /* 0x002fec0003800000 */
.L_x_217:
[----:B------:R-:W1:Y:S01]  /*9940*/  SYNCS.PHASECHK.TRANS64.TRYWAIT P0, [R10+URZ], R5 ;  /* 0x000000050a0075a7 */ /* 0x000e62000800017f */
[----:B------:R-:W-:-:S05]  /*9950*/  VIADD R2, R7, 0x1 ;  /* 0x0000000107027836 */ /* 0x000fca0000000000 */
[----:B------:R-:W-:-:S04]  /*9960*/  ISETP.NE.AND P1, PT, R2, 0xb, PT ;  /* 0x0000000b0200780c */ /* 0x000fc80003f25270 */
[----:B------:R-:W-:Y:S02]  /*9970*/  SEL R3, RZ, 0x1, P1 ;  /* 0x00000001ff037807 */ /* 0x000fe40000800000 */
[----:B------:R-:W-:Y:S02]  /*9980*/  SEL R7, R2, RZ, P1 ;  /* 0x000000ff02077207 */ /* 0x000fe40000800000 */
[----:B0-----:R-:W-:-:S03]  /*9990*/  LOP3.LUT R9, R8, R3, RZ, 0x3c, !PT ;  /* 0x0000000308097212 */ /* 0x001fc600078e3cff */
[----:B------:R-:W-:Y:S01]  /*99a0*/  IMAD R11, R7, 0x8, R0 ;  /* 0x00000008070b7824 */ /* 0x000fe200078e0200 */
[----:B------:R-:W-:Y:S01]  /*99b0*/  SHF.L.U32 R6, R9, 0x1f, RZ ;  /* 0x0000001f09067819 */ /* 0x000fe200000006ff */
[----:B-1----:R-:W-:Y:S06]  /*99c0*/  @!P0 BRA `(.L_x_200) ;  /* 0x0000000400608947 */ /* 0x002fec0003800000 */
.L_x_218:
[----:B------:R-:W1:Y:S01]  /*99d0*/  SYNCS.PHASECHK.TRANS64.TRYWAIT P0, [R11+URZ], R6 ;  /* 0x000000060b0075a7 */ /* 0x000e62000800017f */
[----:B------:R-:W-:-:S05]  /*99e0*/  VIADD R2, R7, 0x1 ;  /* 0x0000000107027836 */ /* 0x000fca0000000000 */
[----:B------:R-:W-:-:S04]  /*99f0*/  ISETP.NE.AND P1, PT, R2, 0xb, PT ;  /* 0x0000000b0200780c */ /* 0x000fc80003f25270 */
[----:B------:R-:W-:Y:S02]  /*9a00*/  SEL R4, RZ, 0x1, P1 ;  /* 0x00000001ff047807 */ /* 0x000fe40000800000 */
[----:B------:R-:W-:Y:S02]  /*9a10*/  SEL R3, R2, RZ, P1 ;  /* 0x000000ff02037207 */ /* 0x000fe40000800000 */
[----:B------:R-:W-:Y:S01]  /*9a20*/  LOP3.LUT R4, R9, R4, RZ, 0x3c, !PT ;  /* 0x0000000409047212 */ /* 0x000fe200078e3cff */
[----:B-1----:R-:W-:Y:S06]  /*9a30*/  @!P0 BRA `(.L_x_201) ;  /* 0x0000000400588947 */ /* 0x002fec0003800000 */
.L_x_219:
[----:B------:R-:W-:Y:S01]  /*9a40*/  IMAD R3, R3, 0x8, R0 ;  /* 0x0000000803037824 */ /* 0x000fe200078e0200 */
[----:B------:R-:W-:-:S07]  /*9a50*/  SHF.L.U32 R0, R4, 0x1f, RZ ;  /* 0x0000001f04007819 */ /* 0x000fce00000006ff */
.L_x_202:
[----:B--2---:R2:W3:Y:S02]  /*9a60*/  SYNCS.PHASECHK.TRANS64.TRYWAIT P0, [R3+URZ], R0 ;  /* 0x00000000030075a7 */ /* 0x0044e4000800017f */
[----:B---3--:R-:W-:Y:S05]  /*9a70*/  @!P0 NANOSLEEP.SYNCS 0x989680 ;  /* 0x009896800000895d */ /* 0x008fea0003900000 */
[----:B------:R-:W3:Y:S02]  /*9a80*/  @!P0 SYNCS.PHASECHK.TRANS64 P0, [R3+URZ], R0 ;  /* 0x00000000030085a7 */ /* 0x000ee4000800007f */
[----:B---3--:R-:W-:Y:S05]  /*9a90*/  @!P0 BRA `(.L_x_202) ;  /* 0xfffffffc00f08947 */ /* 0x008fea000383ffff */
.L_x_190:
[----:B------:R-:W-:Y:S05]  /*9aa0*/  BSYNC B0 ;  /* 0x0000000000007941 */ /* 0x000fea0003800000 */
.L_x_189:
[----:B------:R-:W-:Y:S05]  /*9ab0*/  EXIT ;  /* 0x000000000000794d */ /* 0x000fea0003800000 */
.L_x_22:
[----:B-1----:R-:W-:-:S04]  /*9ac0*/  IMAD.U32 R12, RZ, RZ, UR6 ;  /* 0x00000006ff0c7e24 */ /* 0x002fc8000f8e00ff */
[----:B------:R1:W4:Y:S03]  /*9ad0*/  SYNCS.PHASECHK.TRANS64.TRYWAIT P1, [R12+URZ], R11 ;  /* 0x0000000b0c0075a7 */ /* 0x000326000802017f */
[----:B----4-:R-:W-:Y:S05]  /*9ae0*/  @!P1 NANOSLEEP.SYNCS 0x989680 ;  /* 0x009896800000995d */ /* 0x010fea0003900000 */
[----:B------:R-:W4:Y:S02]  /*9af0*/  @!P1 SYNCS.PHASECHK.TRANS64 P1, [R12+URZ], R11 ;  /* 0x0000000b0c0095a7 */ /* 0x000f24000802007f */
[----:B----4-:R-:W-:Y:S05]  /*9b00*/  @!P1 BRA `(.L_x_22) ;  /* 0xfffffffc00ec9947 */ /* 0x010fea000383ffff */
[----:B------:R-:W-:Y:S05]  /*9b10*/  BRA `(.L_x_21) ;  /* 0xffffff7c00587947 */ /* 0x000fea000383ffff */
.L_x_28:
[----:B-1----:R-:W-:-:S04]  /*9b20*/  IMAD.U32 R14, RZ, RZ, UR12 ;  /* 0x0000000cff0e7e24 */ /* 0x002fc8000f8e00ff */
[----:B------:R1:W4:Y:S03]  /*9b30*/  SYNCS.PHASECHK.TRANS64.TRYWAIT P1, [R14+URZ], R13 ;  /* 0x0000000d0e0075a7 */ /* 0x000326000802017f */
[----:B----4-:R-:W-:Y:S05]  /*9b40*/  @!P1 NANOSLEEP.SYNCS 0x989680 ;  /* 0x009896800000995d */ /* 0x010fea0003900000 */
[----:B------:R-:W4:Y:S02]  /*9b50*/  @!P1 SYNCS.PHASECHK.TRANS64 P1, [R14+URZ], R13 ;  /* 0x0000000d0e0095a7 */ /* 0x000f24000802007f */
[----:B----4-:R-:W-:Y:S05]  /*9b60*/  @!P1 BRA `(.L_x_28) ;  /* 0xfffffffc00ec9947 */ /* 0x010fea000383ffff */
[----:B------:R-:W-:Y:S05]  /*9b70*/  BRA `(.L_x_27) ;  /* 0xffffff8400c07947 */ /* 0x000fea000383ffff */
.L_x_177:
[----:B------:R-:W-:Y:S01]  /*9b80*/  BSSY B1, `(.L_x_203) ;  /* 0x0000006000017945 */ /* 0x000fe20003800000 */
[----:B------:R-:W-:-:S07]  /*9b90*/  IMAD.MOV.U32 R6, RZ, RZ, -0x1 ;  /* 0xffffffffff067424 */ /* 0x000fce00078e00ff */
[----:B------:R-:W-:Y:S05]  /*9ba0*/  WARPSYNC.COLLECTIVE R6, `(.L_x_204) ;  /* 0x00000000060c7348 */ /* 0x000fea0003c00000 */
[----:B------:R-:W-:Y:S02]  /*9bb0*/  ELECT P0, UR62, PT ;  /* 0x00000000003e782f */ /* 0x000fe40003800000 */
[----:B------:R-:W-:Y:S01]  /*9bc0*/  MOV R6, UR62 ;  /* 0x0000003e00067c02 */ /* 0x000fe20008000f00 */
[----:B------:R-:W-:Y:S10]  /*9bd0*/  ENDCOLLECTIVE ;  /* 0x000000000000791b */ /* 0x000ff40003800000 */
.L_x_204:
[----:B------:R-:W-:Y:S05]  /*9be0*/  BSYNC B1 ;  /* 0x0000000000017941 */ /* 0x000fea0003800000 */
.L_x_203:
[----:B------:R-:W-:Y:S05]  /*9bf0*/  BRA `(.L_x_205) ;  /* 0xffffffec00407947 */ /* 0x000fea000383ffff */
.L_x_180:
[----:B0-----:R0:W1:Y:S02]  /*9c00*/  SYNCS.PHASECHK.TRANS64.TRYWAIT P0, [R18+URZ+0x58], R9 ;  /* 0x00005809120075a7 */ /* 0x001064000800017f */
[----:B-1----:R-:W-:Y:S05]  /*9c10*/  @!P0 NANOSLEEP.SYNCS 0x989680 ;  /* 0x009896800000895d */ /* 0x002fea0003900000 */
[----:B------:R-:W1:Y:S02]  /*9c20*/  @!P0 SYNCS.PHASECHK.TRANS64 P0, [R18+URZ+0x58], R9 ;  /* 0x00005809120085a7 */ /* 0x000e64000800007f */
[----:B-1----:R-:W-:Y:S05]  /*9c30*/  @!P0 BRA `(.L_x_180) ;  /* 0xfffffffc00f08947 */ /* 0x002fea000383ffff */
[----:B------:R-:W-:Y:S05]  /*9c40*/  BRA `(.L_x_206) ;  /* 0xffffffec00807947 */ /* 0x000fea000383ffff */
.L_x_188:
[----:B------:R-:W-:Y:S01]  /*9c50*/  BSSY B0, `(.L_x_207) ;  /* 0x0000006000007945 */ /* 0x000fe20003800000 */
[----:B------:R-:W-:-:S07]  /*9c60*/  IMAD.MOV.U32 R6, RZ, RZ, -0x1 ;  /* 0xffffffffff067424 */ /* 0x000fce00078e00ff */
[----:B------:R-:W-:Y:S05]  /*9c70*/  WARPSYNC.COLLECTIVE R6, `(.L_x_208) ;  /* 0x00000000060c7348 */ /* 0x000fea0003c00000 */
[----:B------:R-:W-:Y:S02]  /*9c80*/  ELECT P0, UR62, PT ;  /* 0x00000000003e782f */ /* 0x000fe40003800000 */
[----:B------:R-:W-:Y:S01]  /*9c90*/  MOV R6, UR62 ;  /* 0x0000003e00067c02 */ /* 0x000fe20008000f00 */
[----:B------:R-:W-:Y:S10]  /*9ca0*/  ENDCOLLECTIVE ;  /* 0x000000000000791b */ /* 0x000ff40003800000 */
.L_x_208:
[----:B------:R-:W-:Y:S05]  /*9cb0*/  BSYNC B0 ;  /* 0x0000000000007941 */ /* 0x000fea0003800000 */
.L_x_207:
[----:B------:R-:W-:Y:S05]  /*9cc0*/  BRA `(.L_x_209) ;  /* 0xfffffff400cc7947 */ /* 0x000fea000383ffff */
.L_x_192:
[----:B0-----:R0:W1:Y:S02]  /*9cd0*/  SYNCS.PHASECHK.TRANS64.TRYWAIT P0, [R6+URZ], R3 ;  /* 0x00000003060075a7 */ /* 0x001064000800017f */
[----:B-1----:R-:W-:Y:S05]  /*9ce0*/  @!P0 NANOSLEEP.SYNCS 0x989680 ;  /* 0x009896800000895d */ /* 0x002fea0003900000 */
[----:B------:R-:W1:Y:S02]  /*9cf0*/  @!P0 SYNCS.PHASECHK.TRANS64 P0, [R6+URZ], R3 ;  /* 0x00000003060085a7 */ /* 0x000e64000800007f */
[----:B-1----:R-:W-:Y:S05]  /*9d00*/  @!P0 BRA `(.L_x_192) ;  /* 0xfffffffc00f08947 */ /* 0x002fea000383ffff */
[----:B------:R-:W-:Y:S05]  /*9d10*/  BRA `(.L_x_210) ;  /* 0xfffffff8000c7947 */ /* 0x000fea000383ffff */
.L_x_193:
[----:B0-----:R0:W1:Y:S02]  /*9d20*/  SYNCS.PHASECHK.TRANS64.TRYWAIT P0, [R7+URZ], R4 ;  /* 0x00000004070075a7 */ /* 0x001064000800017f */
[----:B-1----:R-:W-:Y:S05]  /*9d30*/  @!P0 NANOSLEEP.SYNCS 0x989680 ;  /* 0x009896800000895d */ /* 0x002fea0003900000 */
[----:B------:R-:W1:Y:S02]  /*9d40*/  @!P0 SYNCS.PHASECHK.TRANS64 P0, [R7+URZ], R4 ;  /* 0x00000004070085a7 */ /* 0x000e64000800007f */
[----:B-1----:R-:W-:Y:S05]  /*9d50*/  @!P0 BRA `(.L_x_193) ;  /* 0xfffffffc00f08947 */ /* 0x002fea000383ffff */
[----:B------:R-:W-:Y:S05]  /*9d60*/  BRA `(.L_x_211) ;  /* 0xfffffff8001c7947 */ /* 0x000fea000383ffff */
.L_x_194:
[----:B0-----:R0:W1:Y:S02]  /*9d70*/  SYNCS.PHASECHK.TRANS64.TRYWAIT P0, [R6+URZ], R5 ;  /* 0x00000005060075a7 */ /* 0x001064000800017f */
[----:B-1----:R-:W-:Y:S05]  /*9d80*/  @!P0 NANOSLEEP.SYNCS 0x989680 ;  /* 0x009896800000895d */ /* 0x002fea0003900000 */
[----:B------:R-:W1:Y:S02]  /*9d90*/  @!P0 SYNCS.PHASECHK.TRANS64 P0, [R6+URZ], R5 ;  /* 0x00000005060085a7 */ /* 0x000e64000800007f */
[----:B-1----:R-:W-:Y:S05]  /*9da0*/  @!P0 BRA `(.L_x_194) ;  /* 0xfffffffc00f08947 */ /* 0x002fea000383ffff */
[----:B------:R-:W-:Y:S05]  /*9db0*/  BRA `(.L_x_212) ;  /* 0xfffffff8002c7947 */ /* 0x000fea000383ffff */
.L_x_195:
[----:B0-----:R0:W1:Y:S02]  /*9dc0*/  SYNCS.PHASECHK.TRANS64.TRYWAIT P0, [R9+URZ], R4 ;  /* 0x00000004090075a7 */ /* 0x001064000800017f */
[----:B-1----:R-:W-:Y:S05]  /*9dd0*/  @!P0 NANOSLEEP.SYNCS 0x989680 ;  /* 0x009896800000895d */ /* 0x002fea0003900000 */
[----:B------:R-:W1:Y:S02]  /*9de0*/  @!P0 SYNCS.PHASECHK.TRANS64 P0, [R9+URZ], R4 ;  /* 0x00000004090085a7 */ /* 0x000e64000800007f */
[----:B-1----:R-:W-:Y:S05]  /*9df0*/  @!P0 BRA `(.L_x_195) ;  /* 0xfffffffc00f08947 */ /* 0x002fea000383ffff */
[----:B------:R-:W-:Y:S05]  /*9e00*/  BRA `(.L_x_213) ;  /* 0xfffffff8003c7947 */ /* 0x000fea000383ffff */
.L_x_196:
[----:B0-----:R0:W1:Y:S02]  /*9e10*/  SYNCS.PHASECHK.TRANS64.TRYWAIT P0, [R6+URZ], R5 ;  /* 0x00000005060075a7 */ /* 0x001064000800017f */
[----:B-1----:R-:W-:Y:S05]  /*9e20*/  @!P0 NANOSLEEP.SYNCS 0x989680 ;  /* 0x009896800000895d */ /* 0x002fea0003900000 */
[----:B------:R-:W1:Y:S02]  /*9e30*/  @!P0 SYNCS.PHASECHK.TRANS64 P0, [R6+URZ], R5 ;  /* 0x00000005060085a7 */ /* 0x000e64000800007f */
[----:B-1----:R-:W-:Y:S05]  /*9e40*/  @!P0 BRA `(.L_x_196) ;  /* 0xfffffffc00f08947 */ /* 0x002fea000383ffff */
[----:B------:R-:W-:Y:S05]  /*9e50*/  BRA `(.L_x_214) ;  /* 0xfffffff8004c7947 */ /* 0x000fea000383ffff */
.L_x_197:
[----:B0-----:R0:W1:Y:S02]  /*9e60*/  SYNCS.PHASECHK.TRANS64.TRYWAIT P0, [R9+URZ], R4 ;  /* 0x00000004090075a7 */ /* 0x001064000800017f */
[----:B-1----:R-:W-:Y:S05]  /*9e70*/  @!P0 NANOSLEEP.SYNCS 0x989680 ;  /* 0x009896800000895d */ /* 0x002fea0003900000 */
[----:B------:R-:W1:Y:S02]  /*9e80*/  @!P0 SYNCS.PHASECHK.TRANS64 P0, [R9+URZ], R4 ;  /* 0x00000004090085a7 */ /* 0x000e64000800007f */
[----:B-1----:R-:W-:Y:S05]  /*9e90*/  @!P0 BRA `(.L_x_197) ;  /* 0xfffffffc00f08947 */ /* 0x002fea000383ffff */
[----:B------:R-:W-:Y:S05]  /*9ea0*/  BRA `(.L_x_215) ;  /* 0xfffffff8005c7947 */ /* 0x000fea000383ffff */
.L_x_198:
[----:B0-----:R0:W1:Y:S02]  /*9eb0*/  SYNCS.PHASECHK.TRANS64.TRYWAIT P0, [R6+URZ], R5 ;  /* 0x00000005060075a7 */ /* 0x001064000800017f */
[----:B-1----:R-:W-:Y:S05]  /*9ec0*/  @!P0 NANOSLEEP.SYNCS 0x989680 ;  /* 0x009896800000895d */ /* 0x002fea0003900000 */
[----:B------:R-:W1:Y:S02]  /*9ed0*/  @!P0 SYNCS.PHASECHK.TRANS64 P0, [R6+URZ], R5 ;  /* 0x00000005060085a7 */ /* 0x000e64000800007f */
[----:B-1----:R-:W-:Y:S05]  /*9ee0*/  @!P0 BRA `(.L_x_198) ;  /* 0xfffffffc00f08947 */ /* 0x002fea000383ffff */
[----:B------:R-:W-:Y:S05]  /*9ef0*/  BRA `(.L_x_216) ;  /* 0xfffffff8006c7947 */ /* 0x000fea000383ffff */
.L_x_199:
[----:B0-----:R0:W1:Y:S02]  /*9f00*/  SYNCS.PHASECHK.TRANS64.TRYWAIT P0, [R9+URZ], R4 ;  /* 0x00000004090075a7 */ /* 0x001064000800017f */
[----:B-1----:R-:W-:Y:S05]  /*9f10*/  @!P0 NANOSLEEP.SYNCS 0x989680 ;  /* 0x009896800000895d */ /* 0x002fea0003900000 */
[----:B------:R-:W1:Y:S02]  /*9f20*/  @!P0 SYNCS.PHASECHK.TRANS64 P0, [R9+URZ], R4 ;  /* 0x00000004090085a7 */ /* 0x000e64000800007f */
[----:B-1----:R-:W-:Y:S05]  /*9f30*/  @!P0 BRA `(.L_x_199) ;  /* 0xfffffffc00f08947 */ /* 0x002fea000383ffff */
[----:B------:R-:W-:Y:S05]  /*9f40*/  BRA `(.L_x_217) ;  /* 0xfffffff8007c7947 */ /* 0x000fea000383ffff */
.L_x_200:
[----:B0-----:R0:W1:Y:S02]  /*9f50*/  SYNCS.PHASECHK.TRANS64.TRYWAIT P0, [R10+URZ], R5 ;  /* 0x000000050a0075a7 */ /* 0x001064000800017f */
[----:B-1----:R-:W-:Y:S05]  /*9f60*/  @!P0 NANOSLEEP.SYNCS 0x989680 ;  /* 0x009896800000895d */ /* 0x002fea0003900000 */
[----:B------:R-:W1:Y:S02]  /*9f70*/  @!P0 SYNCS.PHASECHK.TRANS64 P0, [R10+URZ], R5 ;  /* 0x000000050a0085a7 */ /* 0x000e64000800007f */
[----:B-1----:R-:W-:Y:S05]  /*9f80*/  @!P0 BRA `(.L_x_200) ;  /* 0xfffffffc00f08947 */ /* 0x002fea000383ffff */
[----:B------:R-:W-:Y:S05]  /*9f90*/  BRA `(.L_x_218) ;  /* 0xfffffff8008c7947 */ /* 0x000fea000383ffff */
.L_x_201:
[----:B-1----:R1:W2:Y:S02]  /*9fa0*/  SYNCS.PHASECHK.TRANS64.TRYWAIT P0, [R11+URZ], R6 ;  /* 0x000000060b0075a7 */ /* 0x0022a4000800017f */
[----:B--2---:R-:W-:Y:S05]  /*9fb0*/  @!P0 NANOSLEEP.SYNCS 0x989680 ;  /* 0x009896800000895d */ /* 0x004fea0003900000 */
[----:B------:R-:W2:Y:S02]  /*9fc0*/  @!P0 SYNCS.PHASECHK.TRANS64 P0, [R11+URZ], R6 ;  /* 0x000000060b0085a7 */ /* 0x000ea4000800007f */
[----:B--2---:R-:W-:Y:S05]  /*9fd0*/  @!P0 BRA `(.L_x_201) ;  /* 0xfffffffc00f08947 */ /* 0x004fea000383ffff */
[----:B------:R-:W-:Y:S05]  /*9fe0*/  BRA `(.L_x_219) ;  /* 0xfffffff800947947 */ /* 0x000fea000383ffff */
.L_x_220:
[----:B------:R-:W-:-:S00]  /*9ff0*/  BRA `(.L_x_220) ;  /* 0xfffffffc00fc7947 */ /* 0x000fc0000383ffff */
[----:B------:R-:W-:-:S00]  /*a000*/  NOP ;  /* 0x0000000000007918 */ /* 0x000fc00000000000 */
[----:B------:R-:W-:-:S00]  /*a010*/  NOP ;  /* 0x0000000000007918 */ /* 0x000fc00000000000 */
[----:B------:R-:W-:-:S00]  /*a020*/  NOP ;  /* 0x0000000000007918 */ /* 0x000fc00000000000 */
[----:B------:R-:W-:-:S00]  /*a030*/  NOP ;  /* 0x0000000000007918 */ /* 0x000fc00000000000 */
[----:B------:R-:W-:-:S00]  /*a040*/  NOP ;  /* 0x0000000000007918 */ /* 0x000fc00000000000 */
[----:B------:R-:W-:-:S00]  /*a050*/  NOP ;  /* 0x0000000000007918 */ /* 0x000fc00000000000 */
[----:B------:R-:W-:-:S00]  /*a060*/  NOP ;  /* 0x0000000000007918 */ /* 0x000fc00000000000 */
[----:B------:R-:W-:-:S00]  /*a070*/  NOP ;  /* 0x0000000000007918 */ /* 0x000fc00000000000 */
.L_x_221:


//--------------------- .nv.shared._ZN7cutlass13device_kernelINS_4gemm6kernel13GemmUniversalIN4cute5tupleIJiiiiEEENS1_10collective13CollectiveMmaINS1_37MainloopSm90TmaGmmaWarpSpecializedFP8ILi11ENS5_IJNS4_1CILi1EEENSA_ILi2EEESB_EEENS1_35KernelTmaWarpSpecializedCooperativeEEENS5_IJNSA_ILi256EEENSA_ILi64EEESH_EEENS_12float_e4m3_tENS5_IJlSB_lEEESJ_SK_NS4_8TiledMMAINS4_8MMA_AtomIJNS4_4SM904GMMA30MMA_64x64x32_F32E4M3E4M3_SS_TNILNSO_7ScaleInE1ELSQ_1EEEEEENS4_6LayoutINS5_IJSC_SB_SB_EEENS5_IJSB_NSA_ILi0EEESV_EEEEENS5_IJNS4_10UnderscoreESY_SY_EEEEENS4_23SM90_TMA_LOAD_MULTICASTENS4_14ComposedLayoutINS4_7SwizzleILi2ELi4ELi3EEENS4_18smem_ptr_flag_bitsILi8EEENST_INS5_IJNSA_ILi8EEESH_EEENS5_IJSH_SB_EEEEEEEvNS4_8identityENS4_13SM90_TMA_LOADES1B_vS1C_EENS_8epilogue10collective6detail29Sm90TmaWarpSpecializedAdapterINS1G_15DefaultEpilogueISJ_SK_SK_NS1F_6thread17LinearCombinationISJ_Li1EffLNS1K_9ScaleType4KindE0ELNS_15FloatRoundStyleE2ESJ_EENS1_15EpilogueDefaultEEEEEvvEEEEvNT_6ParamsE --------------------------
	.section	.nv.shared._ZN7cutlass13device_kernelINS_4gemm6kernel13GemmUniversalIN4cute5tupleIJiiiiEEENS1_10collective13CollectiveMmaINS1_37MainloopSm90TmaGmmaWarpSpecializedFP8ILi11ENS5_IJNS4_1CILi1EEENSA_ILi2EEESB_EEENS1_35KernelTmaWarpSpecializedCooperativeEEENS5_IJNSA_ILi256EEENSA_ILi64EEESH_EEENS_12float_e4m3_tENS5_IJlSB_lEEESJ_SK_NS4_8TiledMMAINS4_8MMA_AtomIJNS4_4SM904GMMA30MMA_64x64x32_F32E4M3E4M3_SS_TNILNSO_7ScaleInE1ELSQ_1EEEEEENS4_6LayoutINS5_IJSC_SB_SB_EEENS5_IJSB_NSA_ILi0EEESV_EEEEENS5_IJNS4_10UnderscoreESY_SY_EEEEENS4_23SM90_TMA_LOAD_MULTICASTENS4_14ComposedLayoutINS4_7SwizzleILi2ELi4ELi3EEENS4_18smem_ptr_flag_bitsILi8EEENST_INS5_IJNSA_ILi8EEESH_EEENS5_IJSH_SB_EEEEEEEvNS4_8identityENS4_13SM90_TMA_LOADES1B_vS1C_EENS_8epilogue10collective6detail29Sm90TmaWarpSpecializedAdapterINS1G_15DefaultEpilogueISJ_SK_SK_NS1F_6thread17LinearCombinationISJ_Li1EffLNS1K_9ScaleType4KindE0ELNS_15FloatRoundStyleE2ESJ_EENS1_15EpilogueDefaultEEEEEvvEEEEvNT_6ParamsE,"aw",@nobits
	.sectionflags	@""
	.align	16
	.zero		1024


//--------------------- .nv.shared.reserved.0     --------------------------
	.section	.nv.shared.reserved.0,"aw",@nobits
	.weak		__nv_reservedSMEM_offset_0_alias
	.size		__nv_reservedSMEM_offset_0_alias, 0, 0
	.other		__nv_reservedSMEM_offset_0_alias,@"STO_CUDA_RESERVED_SHARED STV_DEFAULT"
__nv_reservedSMEM_offset_0_alias:
	.zero		0


//--------------------- .nv.global                --------------------------
	.section	.nv.global,"aw",@nobits
.nv.global:
	.type		_ZN40_INTERNAL_b2e2c920_4_k_cu_250299b2_251754cute1_E,@object
	.size		_ZN40_INTERNAL_b2e2c920_4_k_cu_250299b2_251754cute1_E,(_ZN40_INTERNAL_b2e2c920_4_k_cu_250299b2_251754cuda3std3__45__cpo6cbeginE - _ZN40_INTERNAL_b2e2c920_4_k_cu_250299b2_251754cute1_E)
_ZN40_INTERNAL_b2e2c920_4_k_cu_250299b2_251754cute1_E:
	.zero		1
	.type		_ZN40_INTERNAL_b2e2c920_4_k_cu_250299b2_251754cuda3std3__45__cpo6cbeginE,@object
	.size		_ZN40_INTERNAL_b2e2c920_4_k_cu_250299b2_251754cuda3std3__45__cpo6cbeginE,(_ZN40_INTERNAL_b2e2c920_4_k_cu_250299b2_251754cuda3std3__48in_placeE - _ZN40_INTERNAL_b2e2c920_4_k_cu_250299b2_251754cuda3std3__45__cpo6cbeginE)
_ZN40_INTERNAL_b2e2c920_4_k_cu_250299b2_251754cuda3std3__45__cpo6cbeginE:
	.zero		1
	.type		_ZN40_INTERNAL_b2e2c920_4_k_cu_250299b2_251754cuda3std3__48in_placeE,@object
	.size		_ZN40_INTERNAL_b2e2c920_4_k_cu_250299b2_251754cuda3std3__48in_placeE,(_ZN40_INTERNAL_b2e2c920_4_k_cu_250299b2_251754cuda3std6ranges3__45__cpo9iter_moveE - _ZN40_INTERNAL_b2e2c920_4_k_cu_250299b2_251754cuda3std3__48in_placeE)
_ZN40_INTERNAL_b2e2c920_4_k_cu_250299b2_251754cuda3std3__48in_placeE:
	.zero		1
	.type		_ZN40_INTERNAL_b2e2c920_4_k_cu_250299b2_251754cuda3std6ranges3__45__cpo9iter_moveE,@object
	.size		_ZN40_INTERNAL_b2e2c920_4_k_cu_250299b2_251754cuda3std6ranges3__45__cpo9iter_moveE,(_ZN40_INTERNAL_b2e2c920_4_k_cu_250299b2_251754cuda3std3__45__cpo5beginE - _ZN40_INTERNAL_b2e2c920_4_k_cu_250299b2_251754cuda3std6ranges3__45__cpo9iter_moveE)
_ZN40_INTERNAL_b2e2c920_4_k_cu_250299b2_251754cuda3std6ranges3__45__cpo9iter_moveE:
	.zero		1
	.type		_ZN40_INTERNAL_b2e2c920_4_k_cu_250299b2_251754cuda3std3__45__cpo5beginE,@object
	.size		_ZN40_INTERNAL_b2e2c920_4_k_cu_250299b2_251754cuda3std3__45__cpo5beginE,(_ZN40_INTERNAL_b2e2c920_4_k_cu_250299b2_251754cuda3std3__442_GLOBAL__N__b2e2c920_4_k_cu_250299b2_251756ignoreE - _ZN40_INTERNAL_b2e2c920_4_k_cu_250299b2_251754cuda3std3__45__cpo5beginE)
_ZN40_INTERNAL_b2e2c920_4_k_cu_250299b2_251754cuda3std3__45__cpo5beginE:
	.zero		1
	.type		_ZN40_INTERNAL_b2e2c920_4_k_cu_250299b2_251754cuda3std3__442_GLOBAL__N__b2e2c920_4_k_cu_250299b2_251756ignoreE,@object
	.size		_ZN40_INTERNAL_b2e2c920_4_k_cu_250299b2_251754cuda3std3__442_GLOBAL__N__b2e2c920_4_k_cu_250299b2_251756ignoreE,(_ZN40_INTERNAL_b2e2c920_4_k_cu_250299b2_251754cute7productE - _ZN40_INTERNAL_b2e2c920_4_k_cu_250299b2_251754cuda3std3__442_GLOBAL__N__b2e2c920_4_k_cu_250299b2_251756ignoreE)
_ZN40_INTERNAL_b2e2c920_4_k_cu_250299b2_251754cuda3std3__442_GLOBAL__N__b2e2c920_4_k_cu_250299b2_251756ignoreE:
	.zero		1
	.type		_ZN40_INTERNAL_b2e2c920_4_k_cu_250299b2_251754cute7productE,@object
	.size		_ZN40_INTERNAL_b2e2c920_4_k_cu_250299b2_251754cute7productE,(_ZN40_INTERNAL_b2e2c920_4_k_cu_250299b2_251754cuda3std3__45__cpo3endE - _ZN40_INTERNAL_b2e2c920_4_k_cu_250299b2_251754cute7productE)
_ZN40_INTERNAL_b2e2c920_4_k_cu_250299b2_251754cute7productE:
	.zero		1
	.type		_ZN40_INTERNAL_b2e2c920_4_k_cu_250299b2_251754cuda3std3__45__cpo3endE,@object
	.size		_ZN40_INTERNAL_b2e2c920_4_k_cu_250299b2_251754cuda3std3__45__cpo3endE,(_ZN40_INTERNAL_b2e2c920_4_k_cu_250299b2_251754cuda3std3__419piecewise_constructE - _ZN40_INTERNAL_b2e2c920_4_k_cu_250299b2_251754cuda3std3__45__cpo3endE)
_ZN40_INTERNAL_b2e2c920_4_k_cu_250299b2_251754cuda3std3__45__cpo3endE:
	.zero		1
	.type		_ZN40_INTERNAL_b2e2c920_4_k_cu_250299b2_251754cuda3std3__419piecewise_constructE,@object
	.size		_ZN40_INTERNAL_b2e2c920_4_k_cu_250299b2_251754cuda3std3__419piecewise_constructE,(_ZN40_INTERNAL_b2e2c920_4_k_cu_250299b2_251754cuda3std3__45__cpo4cendE - _ZN40_INTERNAL_b2e2c920_4_k_cu_250299b2_251754cuda3std3__419piecewise_constructE)
_ZN40_INTERNAL_b2e2c920_4_k_cu_250299b2_251754cuda3std3__419piecewise_constructE:
	.zero		1
	.type		_ZN40_INTERNAL_b2e2c920_4_k_cu_250299b2_251754cuda3std3__45__cpo4cendE,@object
	.size		_ZN40_INTERNAL_b2e2c920_4_k_cu_250299b2_251754cuda3std3__45__cpo4cendE,(_ZN40_INTERNAL_b2e2c920_4_k_cu_250299b2_251754cuda3std6ranges3__45__cpo4swapE - _ZN40_INTERNAL_b2e2c920_4_k_cu_250299b2_251754cuda3std3__45__cpo4cendE)
_ZN40_INTERNAL_b2e2c920_4_k_cu_250299b2_251754cuda3std3__45__cpo4cendE:
	.zero		1
	.type		_ZN40_INTERNAL_b2e2c920_4_k_cu_250299b2_251754cuda3std6ranges3__45__cpo4swapE,@object
	.size		_ZN40_INTERNAL_b2e2c920_4_k_cu_250299b2_251754cuda3std6ranges3__45__cpo4swapE,(.L_7 - _ZN40_INTERNAL_b2e2c920_4_k_cu_250299b2_251754cuda3std6ranges3__45__cpo4swapE)
_ZN40_INTERNAL_b2e2c920_4_k_cu_250299b2_251754cuda3std6ranges3__45__cpo4swapE:
	.zero		1
.L_7:


//--------------------- .nv.constant0._ZN7cutlass13device_kernelINS_4gemm6kernel13GemmUniversalIN4cute5tupleIJiiiiEEENS1_10collective13CollectiveMmaINS1_37MainloopSm90TmaGmmaWarpSpecializedFP8ILi11ENS5_IJNS4_1CILi1EEENSA_ILi2EEESB_EEENS1_35KernelTmaWarpSpecializedCooperativeEEENS5_IJNSA_ILi256EEENSA_ILi64EEESH_EEENS_12float_e4m3_tENS5_IJlSB_lEEESJ_SK_NS4_8TiledMMAINS4_8MMA_AtomIJNS4_4SM904GMMA30MMA_64x64x32_F32E4M3E4M3_SS_TNILNSO_7ScaleInE1ELSQ_1EEEEEENS4_6LayoutINS5_IJSC_SB_SB_EEENS5_IJSB_NSA_ILi0EEESV_EEEEENS5_IJNS4_10UnderscoreESY_SY_EEEEENS4_23SM90_TMA_LOAD_MULTICASTENS4_14ComposedLayoutINS4_7SwizzleILi2ELi4ELi3EEENS4_18smem_ptr_flag_bitsILi8EEENST_INS5_IJNSA_ILi8EEESH_EEENS5_IJSH_SB_EEEEEEEvNS4_8identityENS4_13SM90_TMA_LOADES1B_vS1C_EENS_8epilogue10collective6detail29Sm90TmaWarpSpecializedAdapterINS1G_15DefaultEpilogueISJ_SK_SK_NS1F_6thread17LinearCombinationISJ_Li1EffLNS1K_9ScaleType4KindE0ELNS_15FloatRoundStyleE2ESJ_EENS1_15EpilogueDefaultEEEEEvvEEEEvNT_6ParamsE --------------------------
	.section	.nv.constant0._ZN7cutlass13device_kernelINS_4gemm6kernel13GemmUniversalIN4cute5tupleIJiiiiEEENS1_10collective13CollectiveMmaINS1_37MainloopSm90TmaGmmaWarpSpecializedFP8ILi11ENS5_IJNS4_1CILi1EEENSA_ILi2EEESB_EEENS1_35KernelTmaWarpSpecializedCooperativeEEENS5_IJNSA_ILi256EEENSA_ILi64EEESH_EEENS_12float_e4m3_tENS5_IJlSB_lEEESJ_SK_NS4_8TiledMMAINS4_8MMA_AtomIJNS4_4SM904GMMA30MMA_64x64x32_F32E4M3E4M3_SS_TNILNSO_7ScaleInE1ELSQ_1EEEEEENS4_6LayoutINS5_IJSC_SB_SB_EEENS5_IJSB_NSA_ILi0EEESV_EEEEENS5_IJNS4_10UnderscoreESY_SY_EEEEENS4_23SM90_TMA_LOAD_MULTICASTENS4_14ComposedLayoutINS4_7SwizzleILi2ELi4ELi3EEENS4_18smem_ptr_flag_bitsILi8EEENST_INS5_IJNSA_ILi8EEESH_EEENS5_IJSH_SB_EEEEEEEvNS4_8identityENS4_13SM90_TMA_LOADES1B_vS1C_EENS_8epilogue10collective6detail29Sm90TmaWarpSpecializedAdapterINS1G_15DefaultEpilogueISJ_SK_SK_NS1F_6thread17LinearCombinationISJ_Li1EffLNS1K_9ScaleType4KindE0ELNS_15FloatRoundStyleE2ESJ_EENS1_15EpilogueDefaultEEEEEvvEEEEvNT_6ParamsE,"a",@progbits
	.sectionflags	@""
	.align	4
.nv.constant0._ZN7cutlass13device_kernelINS_4gemm6kernel13GemmUniversalIN4cute5tupleIJiiiiEEENS1_10collective13CollectiveMmaINS1_37MainloopSm90TmaGmmaWarpSpecializedFP8ILi11ENS5_IJNS4_1CILi1EEENSA_ILi2EEESB_EEENS1_35KernelTmaWarpSpecializedCooperativeEEENS5_IJNSA_ILi256EEENSA_ILi64EEESH_EEENS_12float_e4m3_tENS5_IJlSB_lEEESJ_SK_NS4_8TiledMMAINS4_8MMA_AtomIJNS4_4SM904GMMA30MMA_64x64x32_F32E4M3E4M3_SS_TNILNSO_7ScaleInE1ELSQ_1EEEEEENS4_6LayoutINS5_IJSC_SB_SB_EEENS5_IJSB_NSA_ILi0EEESV_EEEEENS5_IJNS4_10UnderscoreESY_SY_EEEEENS4_23SM90_TMA_LOAD_MULTICASTENS4_14ComposedLayoutINS4_7SwizzleILi2ELi4ELi3EEENS4_18smem_ptr_flag_bitsILi8EEENST_INS5_IJNSA_ILi8EEESH_EEENS5_IJSH_SB_EEEEEEEvNS4_8identityENS4_13SM90_TMA_LOADES1B_vS1C_EENS_8epilogue10collective6detail29Sm90TmaWarpSpecializedAdapterINS1G_15DefaultEpilogueISJ_SK_SK_NS1F_6thread17LinearCombinationISJ_Li1EffLNS1K_9ScaleType4KindE0ELNS_15FloatRoundStyleE2ESJ_EENS1_15EpilogueDefaultEEEEEvvEEEEvNT_6ParamsE:
	.zero		1664


//--------------------- SYMBOLS --------------------------

	.type		.nv.reservedSmem.offset0,@object
	.size		.nv.reservedSmem.offset0,0x4
